def attn_fwd(
    Q,
    K,
    V,
    Out,
    Lse,
    sm_scale,
    stride_qz,
    stride_qh,
    stride_qm,
    stride_qk,
    stride_kz,
    stride_kh,
    stride_kn,
    stride_kk,
    stride_vz,
    stride_vh,
    stride_vn,
    stride_vk,
    stride_oz,
    stride_oh,
    stride_om,
    stride_ok,
    seqlen_q,
    seqlen_k,
    BLOCK_M: tl.constexpr,
    BLOCK_N: tl.constexpr,
    HEAD_DIM: tl.constexpr,
    CAUSAL: tl.constexpr,
):
    start_m = tl.program_id(0)
    off_hz = tl.program_id(1)
    q_off = off_hz * stride_qh
    k_off = off_hz * stride_kh
    v_off = off_hz * stride_vh
    offs_m = start_m * BLOCK_M + tl.arange(0, BLOCK_M)
    offs_d = tl.arange(0, HEAD_DIM)
    offs_n = tl.arange(0, BLOCK_N)
    q_ptrs = Q + q_off + offs_m[:, None] * stride_qm + offs_d[None, :] * stride_qk
    k_ptrs = K + k_off + offs_d[:, None] * stride_kk + offs_n[None, :] * stride_kn
    v_ptrs = V + v_off + offs_n[:, None] * stride_vn + offs_d[None, :] * stride_vk
    m_i = tl.full([BLOCK_M], float("-inf"), dtype=tl.float32)
    l_i = tl.zeros([BLOCK_M], dtype=tl.float32) + 1.0
    acc = tl.zeros([BLOCK_M, HEAD_DIM], dtype=tl.float32)
    q = tl.load(q_ptrs)
    acc, l_i, m_i = _attn_fwd_inner(
        acc,
        l_i,
        m_i,
        q,
        k_ptrs,
        v_ptrs,
        sm_scale,
        stride_kn,
        stride_vn,
        start_m,
        seqlen_k,
        BLOCK_M,
        BLOCK_N,
        HEAD_DIM,
        CAUSAL,
    )
    acc = acc / l_i[:, None]
    lse = m_i + tl.math.log2(l_i) / 1.4426950408889634
    o_ptrs = (
        Out
        + off_hz * stride_oh
        + offs_m[:, None] * stride_om
        + offs_d[None, :] * stride_ok
    )
    tl.store(o_ptrs, acc.to(Out.dtype.element_ty))
    tl.store(Lse + off_hz * seqlen_q + offs_m, lse)

# config = {"BLOCK_M": 256, "BLOCK_N": 16, "HEAD_DIM": 16, "arch": "sm_90", "causal": true, "dtype": "bf16", "num_stages": 4, "num_warps": 16}
# arch = sm_90


// ===== COMPILED SASS (sm_90a) =====

	.target	sm_90a

	.elftype	@"ET_EXEC"


//--------------------- .note.nv.tkinfo           --------------------------
	.section	.note.nv.tkinfo,"",@"SHT_NOTE"
	.sectionflags	@"SHF_NOTE_NV_TKINFO"
	.tkinfo
        /*0018*/ 	.word	0x00000002
        /*0030*/ 	.string	""
        /*0030*/ 	.string	"ptxas"
        /*0030*/ 	.string	"Cuda compilation tools, release 13.0, V13.0.88"
        /*0030*/ 	.string	"Build cuda_13.0.r13.0/compiler.36424714_0"
        /*0030*/ 	.string	"-v  -suppress-debug-info  -lineinfo  -arch sm_90a "



//--------------------- .note.nv.cuinfo           --------------------------
	.section	.note.nv.cuinfo,"",@"SHT_NOTE"
	.sectionflags	@"SHF_NOTE_NV_CUINFO"
        /*0018*/ 	.short	0x0002
        /*001a*/ 	.short	0x005a
        /*001c*/ 	.short	0x0082
	.zero		2


//--------------------- .nv.info                  --------------------------
	.section	.nv.info,"",@"SHT_CUDA_INFO"
	.align	4


	//----- nvinfo : EIATTR_REGCOUNT
	.align		4
        /*0000*/ 	.byte	0x04, 0x2f
        /*0002*/ 	.short	(.L_2 - .L_1)
	.align		4
.L_1:
        /*0004*/ 	.word	index@(attn_fwd)
        /*0008*/ 	.word	0x0000002a


	//----- nvinfo : EIATTR_FRAME_SIZE
	.align		4
.L_2:
        /*000c*/ 	.byte	0x04, 0x11
        /*000e*/ 	.short	(.L_4 - .L_3)
	.align		4
.L_3:
        /*0010*/ 	.word	index@(attn_fwd)
        /*0014*/ 	.word	0x00000000


	//----- nvinfo : EIATTR_MIN_STACK_SIZE
	.align		4
.L_4:
        /*0018*/ 	.byte	0x04, 0x12
        /*001a*/ 	.short	(.L_6 - .L_5)
	.align		4
.L_5:
        /*001c*/ 	.word	index@(attn_fwd)
        /*0020*/ 	.word	0x00000000
.L_6:


//--------------------- .nv.compat                --------------------------
	.section	.nv.compat,"",@"SHT_CUDA_COMPAT_INFO"
	.align	4
        /*0000*/ 	.byte	0x02, 0x09, 0x01, 0x00, 0x02, 0x02, 0x04, 0x00, 0x02, 0x05, 0x05, 0x00, 0x03, 0x07, 0x01, 0x01
        /*0010*/ 	.byte	0x02, 0x03, 0x00, 0x00, 0x02, 0x06, 0x01, 0x00, 0x04, 0x0b, 0x08, 0x00, 0x00, 0x00, 0x00, 0x00
        /*0020*/ 	.byte	0x00, 0x00, 0x00, 0x00


//--------------------- .nv.info.attn_fwd         --------------------------
	.section	.nv.info.attn_fwd,"",@"SHT_CUDA_INFO"
	.sectionflags	@""
	.align	4


	//----- nvinfo : EIATTR_CUDA_API_VERSION
	.align		4
        /*0000*/ 	.byte	0x04, 0x37
        /*0002*/ 	.short	(.L_8 - .L_7)
.L_7:
        /*0004*/ 	.word	0x00000082


	//----- nvinfo : EIATTR_KPARAM_INFO
	.align		4
.L_8:
        /*0008*/ 	.byte	0x04, 0x17
        /*000a*/ 	.short	(.L_10 - .L_9)
.L_9:
        /*000c*/ 	.word	0x00000000
        /*0010*/ 	.short	0x0019
        /*0012*/ 	.short	0x0080
        /*0014*/ 	.byte	0x00, 0xf4, 0x21, 0x00


	//----- nvinfo : EIATTR_KPARAM_INFO
	.align		4
.L_10:
        /*0018*/ 	.byte	0x04, 0x17
        /*001a*/ 	.short	(.L_12 - .L_11)
.L_11:
        /*001c*/ 	.word	0x00000000
        /*0020*/ 	.short	0x0018
        /*0022*/ 	.short	0x0078
        /*0024*/ 	.byte	0x00, 0xf4, 0x21, 0x00


	//----- nvinfo : EIATTR_KPARAM_INFO
	.align		4
.L_12:
        /*0028*/ 	.byte	0x04, 0x17
        /*002a*/ 	.short	(.L_14 - .L_13)
.L_13:
        /*002c*/ 	.word	0x00000000
        /*0030*/ 	.short	0x0017
        /*0032*/ 	.short	0x0070
        /*0034*/ 	.byte	0x00, 0xf0, 0x11, 0x00


	//----- nvinfo : EIATTR_KPARAM_INFO
	.align		4
.L_14:
        /*0038*/ 	.byte	0x04, 0x17
        /*003a*/ 	.short	(.L_16 - .L_15)
.L_15:
        /*003c*/ 	.word	0x00000000
        /*0040*/ 	.short	0x0016
        /*0042*/ 	.short	0x006c
        /*0044*/ 	.byte	0x00, 0xf0, 0x11, 0x00


	//----- nvinfo : EIATTR_KPARAM_INFO
	.align		4
.L_16:
        /*0048*/ 	.byte	0x04, 0x17
        /*004a*/ 	.short	(.L_18 - .L_17)
.L_17:
        /*004c*/ 	.word	0x00000000
        /*0050*/ 	.short	0x0015
        /*0052*/ 	.short	0x0068
        /*0054*/ 	.byte	0x00, 0xf0, 0x11, 0x00


	//----- nvinfo : EIATTR_KPARAM_INFO
	.align		4
.L_18:
        /*0058*/ 	.byte	0x04, 0x17
        /*005a*/ 	.short	(.L_20 - .L_19)
.L_19:
        /*005c*/ 	.word	0x00000000
        /*0060*/ 	.short	0x0014
        /*0062*/ 	.short	0x0064
        /*0064*/ 	.byte	0x00, 0xf0, 0x11, 0x00


	//----- nvinfo : EIATTR_KPARAM_INFO
	.align		4
.L_20:
        /*0068*/ 	.byte	0x04, 0x17
        /*006a*/ 	.short	(.L_22 - .L_21)
.L_21:
        /*006c*/ 	.word	0x00000000
        /*0070*/ 	.short	0x0013
        /*0072*/ 	.short	0x0060
        /*0074*/ 	.byte	0x00, 0xf0, 0x11, 0x00


	//----- nvinfo : EIATTR_KPARAM_INFO
	.align		4
.L_22:
        /*0078*/ 	.byte	0x04, 0x17
        /*007a*/ 	.short	(.L_24 - .L_23)
.L_23:
        /*007c*/ 	.word	0x00000000
        /*0080*/ 	.short	0x0012
        /*0082*/ 	.short	0x005c
        /*0084*/ 	.byte	0x00, 0xf0, 0x11, 0x00


	//----- nvinfo : EIATTR_KPARAM_INFO
	.align		4
.L_24:
        /*0088*/ 	.byte	0x04, 0x17
        /*008a*/ 	.short	(.L_26 - .L_25)
.L_25:
        /*008c*/ 	.word	0x00000000
        /*0090*/ 	.short	0x0011
        /*0092*/ 	.short	0x0058
        /*0094*/ 	.byte	0x00, 0xf0, 0x11, 0x00


	//----- nvinfo : EIATTR_KPARAM_INFO
	.align		4
.L_26:
        /*0098*/ 	.byte	0x04, 0x17
        /*009a*/ 	.short	(.L_28 - .L_27)
.L_27:
        /*009c*/ 	.word	0x00000000
        /*00a0*/ 	.short	0x0010
        /*00a2*/ 	.short	0x0054
        /*00a4*/ 	.byte	0x00, 0xf0, 0x11, 0x00


	//----- nvinfo : EIATTR_KPARAM_INFO
	.align		4
.L_28:
        /*00a8*/ 	.byte	0x04, 0x17
        /*00aa*/ 	.short	(.L_30 - .L_29)
.L_29:
        /*00ac*/ 	.word	0x00000000
        /*00b0*/ 	.short	0x000f
        /*00b2*/ 	.short	0x0050
        /*00b4*/ 	.byte	0x00, 0xf0, 0x11, 0x00


	//----- nvinfo : EIATTR_KPARAM_INFO
	.align		4
.L_30:
        /*00b8*/ 	.byte	0x04, 0x17
        /*00ba*/ 	.short	(.L_32 - .L_31)
.L_31:
        /*00bc*/ 	.word	0x00000000
        /*00c0*/ 	.short	0x000e
        /*00c2*/ 	.short	0x004c
        /*00c4*/ 	.byte	0x00, 0xf0, 0x11, 0x00


	//----- nvinfo : EIATTR_KPARAM_INFO
	.align		4
.L_32:
        /*00c8*/ 	.byte	0x04, 0x17
        /*00ca*/ 	.short	(.L_34 - .L_33)
.L_33:
        /*00cc*/ 	.word	0x00000000
        /*00d0*/ 	.short	0x000d
        /*00d2*/ 	.short	0x0048
        /*00d4*/ 	.byte	0x00, 0xf0, 0x11, 0x00


	//----- nvinfo : EIATTR_KPARAM_INFO
	.align		4
.L_34:
        /*00d8*/ 	.byte	0x04, 0x17
        /*00da*/ 	.short	(.L_36 - .L_35)
.L_35:
        /*00dc*/ 	.word	0x00000000
        /*00e0*/ 	.short	0x000c
        /*00e2*/ 	.short	0x0044
        /*00e4*/ 	.byte	0x00, 0xf0, 0x11, 0x00


	//----- nvinfo : EIATTR_KPARAM_INFO
	.align		4
.L_36:
        /*00e8*/ 	.byte	0x04, 0x17
        /*00ea*/ 	.short	(.L_38 - .L_37)
.L_37:
        /*00ec*/ 	.word	0x00000000
        /*00f0*/ 	.short	0x000b
        /*00f2*/ 	.short	0x0040
        /*00f4*/ 	.byte	0x00, 0xf0, 0x11, 0x00


	//----- nvinfo : EIATTR_KPARAM_INFO
	.align		4
.L_38:
        /*00f8*/ 	.byte	0x04, 0x17
        /*00fa*/ 	.short	(.L_40 - .L_39)
.L_39:
        /*00fc*/ 	.word	0x00000000
        /*0100*/ 	.short	0x000a
        /*0102*/ 	.short	0x003c
        /*0104*/ 	.byte	0x00, 0xf0, 0x11, 0x00


	//----- nvinfo : EIATTR_KPARAM_INFO
	.align		4
.L_40:
        /*0108*/ 	.byte	0x04, 0x17
        /*010a*/ 	.short	(.L_42 - .L_41)
.L_41:
        /*010c*/ 	.word	0x00000000
        /*0110*/ 	.short	0x0009
        /*0112*/ 	.short	0x0038
        /*0114*/ 	.byte	0x00, 0xf0, 0x11, 0x00


	//----- nvinfo : EIATTR_KPARAM_INFO
	.align		4
.L_42:
        /*0118*/ 	.byte	0x04, 0x17
        /*011a*/ 	.short	(.L_44 - .L_43)
.L_43:
        /*011c*/ 	.word	0x00000000
        /*0120*/ 	.short	0x0008
        /*0122*/ 	.short	0x0034
        /*0124*/ 	.byte	0x00, 0xf0, 0x11, 0x00


	//----- nvinfo : EIATTR_KPARAM_INFO
	.align		4
.L_44:
        /*0128*/ 	.byte	0x04, 0x17
        /*012a*/ 	.short	(.L_46 - .L_45)
.L_45:
        /*012c*/ 	.word	0x00000000
        /*0130*/ 	.short	0x0007
        /*0132*/ 	.short	0x0030
        /*0134*/ 	.byte	0x00, 0xf0, 0x11, 0x00


	//----- nvinfo : EIATTR_KPARAM_INFO
	.align		4
.L_46:
        /*0138*/ 	.byte	0x04, 0x17
        /*013a*/ 	.short	(.L_48 - .L_47)
.L_47:
        /*013c*/ 	.word	0x00000000
        /*0140*/ 	.short	0x0006
        /*0142*/ 	.short	0x002c
        /*0144*/ 	.byte	0x00, 0xf0, 0x11, 0x00


	//----- nvinfo : EIATTR_KPARAM_INFO
	.align		4
.L_48:
        /*0148*/ 	.byte	0x04, 0x17
        /*014a*/ 	.short	(.L_50 - .L_49)
.L_49:
        /*014c*/ 	.word	0x00000000
        /*0150*/ 	.short	0x0005
        /*0152*/ 	.short	0x0028
        /*0154*/ 	.byte	0x00, 0xf0, 0x11, 0x00


	//----- nvinfo : EIATTR_KPARAM_INFO
	.align		4
.L_50:
        /*0158*/ 	.byte	0x04, 0x17
        /*015a*/ 	.short	(.L_52 - .L_51)
.L_51:
        /*015c*/ 	.word	0x00000000
        /*0160*/ 	.short	0x0004
        /*0162*/ 	.short	0x0020
        /*0164*/ 	.byte	0x00, 0xf4, 0x21, 0x00


	//----- nvinfo : EIATTR_KPARAM_INFO
	.align		4
.L_52:
        /*0168*/ 	.byte	0x04, 0x17
        /*016a*/ 	.short	(.L_54 - .L_53)
.L_53:
        /*016c*/ 	.word	0x00000000
        /*0170*/ 	.short	0x0003
        /*0172*/ 	.short	0x0018
        /*0174*/ 	.byte	0x00, 0xf4, 0x21, 0x00


	//----- nvinfo : EIATTR_KPARAM_INFO
	.align		4
.L_54:
        /*0178*/ 	.byte	0x04, 0x17
        /*017a*/ 	.short	(.L_56 - .L_55)
.L_55:
        /*017c*/ 	.word	0x00000000
        /*0180*/ 	.short	0x0002
        /*0182*/ 	.short	0x0010
        /*0184*/ 	.byte	0x00, 0xf4, 0x21, 0x00


	//----- nvinfo : EIATTR_KPARAM_INFO
	.align		4
.L_56:
        /*0188*/ 	.byte	0x04, 0x17
        /*018a*/ 	.short	(.L_58 - .L_57)
.L_57:
        /*018c*/ 	.word	0x00000000
        /*0190*/ 	.short	0x0001
        /*0192*/ 	.short	0x0008
        /*0194*/ 	.byte	0x00, 0xf4, 0x21, 0x00


	//----- nvinfo : EIATTR_KPARAM_INFO
	.align		4
.L_58:
        /*0198*/ 	.byte	0x04, 0x17
        /*019a*/ 	.short	(.L_60 - .L_59)
.L_59:
        /*019c*/ 	.word	0x00000000
        /*01a0*/ 	.short	0x0000
        /*01a2*/ 	.short	0x0000
        /*01a4*/ 	.byte	0x00, 0xf4, 0x21, 0x00


	//----- nvinfo : EIATTR_SPARSE_MMA_MASK
	.align		4
.L_60:
        /*01a8*/ 	.byte	0x03, 0x50
        /*01aa*/ 	.short	0x0000


	//----- nvinfo : EIATTR_MAXREG_COUNT
	.align		4
        /*01ac*/ 	.byte	0x03, 0x1b
        /*01ae*/ 	.short	0x0080


	//----- nvinfo : EIATTR_NUM_BARRIERS
	.align		4
        /*01b0*/ 	.byte	0x02, 0x4c
        /*01b2*/ 	.byte	0x01
	.zero		1


	//----- nvinfo : EIATTR_MERCURY_ISA_VERSION
	.align		4
        /*01b4*/ 	.byte	0x03, 0x5f
        /*01b6*/ 	.short	0x0101


	//----- nvinfo : EIATTR_COOP_GROUP_MASK_REGIDS
	.align		4
        /*01b8*/ 	.byte	0x04, 0x29
        /*01ba*/ 	.short	(.L_62 - .L_61)


	//   ....[0]....
.L_61:
        /*01bc*/ 	.word	0xffffffff


	//   ....[1]....
        /*01c0*/ 	.word	0xffffffff


	//   ....[2]....
        /*01c4*/ 	.word	0xffffffff


	//   ....[3]....
        /*01c8*/ 	.word	0xffffffff


	//   ....[4]....
        /*01cc*/ 	.word	0xffffffff


	//   ....[5]....
        /*01d0*/ 	.word	0xffffffff


	//   ....[6]....
        /*01d4*/ 	.word	0xffffffff


	//   ....[7]....
        /*01d8*/ 	.word	0xffffffff


	//----- nvinfo : EIATTR_COOP_GROUP_INSTR_OFFSETS
	.align		4
.L_62:
        /*01dc*/ 	.byte	0x04, 0x28
        /*01de*/ 	.short	(.L_64 - .L_63)


	//   ....[0]....
.L_63:
        /*01e0*/ 	.word	0x00000db0


	//   ....[1]....
        /*01e4*/ 	.word	0x00000e10


	//   ....[2]....
        /*01e8*/ 	.word	0x00000e30


	//   ....[3]....
        /*01ec*/ 	.word	0x00000e50


	//   ....[4]....
        /*01f0*/ 	.word	0x00001070


	//   ....[5]....
        /*01f4*/ 	.word	0x000010f0


	//   ....[6]....
        /*01f8*/ 	.word	0x000011a0


	//   ....[7]....
        /*01fc*/ 	.word	0x00001270


	//----- nvinfo : EIATTR_EXIT_INSTR_OFFSETS
	.align		4
.L_64:
        /*0200*/ 	.byte	0x04, 0x1c
        /*0202*/ 	.short	(.L_66 - .L_65)


	//   ....[0]....
.L_65:
        /*0204*/ 	.word	0x00001e90


	//   ....[1]....
        /*0208*/ 	.word	0x00001ec0


	//----- nvinfo : EIATTR_REQNTID
	.align		4
.L_66:
        /*020c*/ 	.byte	0x04, 0x10
        /*020e*/ 	.short	(.L_68 - .L_67)
.L_67:
        /*0210*/ 	.word	0x00000200
        /*0214*/ 	.word	0x00000001
        /*0218*/ 	.word	0x00000001


	//----- nvinfo : EIATTR_CBANK_PARAM_SIZE
	.align		4
.L_68:
        /*021c*/ 	.byte	0x03, 0x19
        /*021e*/ 	.short	0x0088


	//----- nvinfo : EIATTR_PARAM_CBANK
	.align		4
        /*0220*/ 	.byte	0x04, 0x0a
        /*0222*/ 	.short	(.L_70 - .L_69)
	.align		4
.L_69:
        /*0224*/ 	.word	index@(.nv.constant0.attn_fwd)
        /*0228*/ 	.short	0x0210
        /*022a*/ 	.short	0x0088


	//----- nvinfo : EIATTR_SW_WAR
	.align		4
.L_70:
        /*022c*/ 	.byte	0x04, 0x36
        /*022e*/ 	.short	(.L_72 - .L_71)
.L_71:
        /*0230*/ 	.word	0x00000008
.L_72:


//--------------------- .nv.callgraph             --------------------------
	.section	.nv.callgraph,"",@"SHT_CUDA_CALLGRAPH"
	.align	4
	.sectionentsize	8
	.align		4
        /*0000*/ 	.word	0x00000000
	.align		4
        /*0004*/ 	.word	0xffffffff
	.align		4
        /*0008*/ 	.word	0x00000000
	.align		4
        /*000c*/ 	.word	0xfffffffe
	.align		4
        /*0010*/ 	.word	0x00000000
	.align		4
        /*0014*/ 	.word	0xfffffffd
	.align		4
        /*0018*/ 	.word	0x00000000
	.align		4
        /*001c*/ 	.word	0xfffffffc


//--------------------- .nv.constant4             --------------------------
	.section	.nv.constant4,"a",@progbits
	.align	8
	.align		8
.nv.constant4:
        /*0000*/ 	.dword	_$_str


//--------------------- .text.attn_fwd            --------------------------
	.section	.text.attn_fwd,"ax",@progbits
	.align	128
        .global         attn_fwd
        .type           attn_fwd,@function
        .size           attn_fwd,(.L_x_3 - attn_fwd)
        .other          attn_fwd,@"STO_CUDA_ENTRY STV_DEFAULT"
attn_fwd:
.text.attn_fwd:
[----:B------:R-:W-:Y:S01]  /*0000*/  LDC R1, c[0x0][0x28] ;  /* 0x00000a00ff017b82 */ /* 0x000fe20000000800 */
[----:B------:R-:W0:Y:S07]  /*0010*/  S2R R0, SR_TID.X ;  /* 0x0000000000007919 */ /* 0x000e2e0000002100 */
[----:B------:R-:W1:Y:S01]  /*0020*/  S2UR UR16, SR_CTAID.Y ;  /* 0x00000000001079c3 */ /* 0x000e620000002600 */
[----:B------:R-:W-:Y:S01]  /*0030*/  ULDC.64 UR4, c[0x0][0x240] ;  /* 0x0000900000047ab9 */ /* 0x000fe20000000a00 */
[----:B------:R-:W-:Y:S01]  /*0040*/  ULDC.64 UR18, c[0x0][0x208] ;  /* 0x0000820000127ab9 */ /* 0x000fe20000000a00 */
[----:B------:R-:W2:Y:S05]  /*0050*/  S2R R3, SR_CTAID.X ;  /* 0x0000000000037919 */ /* 0x000eaa0000002500 */
[----:B------:R-:W3:Y:S08]  /*0060*/  LDC R17, c[0x0][0x248] ;  /* 0x00009200ff117b82 */ /* 0x000ef00000000800 */
[----:B------:R-:W4:Y:S01]  /*0070*/  LDC.64 R22, c[0x0][0x210] ;  /* 0x00008400ff167b82 */ /* 0x000f220000000a00 */
[----:B-1----:R-:W-:-:S04]  /*0080*/  UIMAD UR4, UR16, UR4, URZ ;  /* 0x00000004100472a4 */ /* 0x002fc8000f8e023f */
[----:B------:R-:W-:Y:S01]  /*0090*/  USHF.L.U32 UR6, UR4, 0x1, URZ ;  /* 0x0000000104067899 */ /* 0x000fe2000800063f */
[----:B0-----:R-:W-:Y:S02]  /*00a0*/  SHF.R.U32.HI R4, RZ, 0x8, R0 ;  /* 0x00000008ff047819 */ /* 0x001fe40000011600 */
[----:B--2---:R-:W-:Y:S02]  /*00b0*/  PRMT R2, R0, 0x6540, R3 ;  /* 0x0000654000027816 */ /* 0x004fe40000000003 */
[----:B------:R-:W-:-:S03]  /*00c0*/  SGXT.U32 R4, R4, 0x1 ;  /* 0x000000010404781a */ /* 0x000fc60000000000 */
[----:B------:R-:W-:Y:S01]  /*00d0*/  IMAD R3, R2, UR5, RZ ;  /* 0x0000000502037c24 */ /* 0x000fe2000f8e02ff */
[----:B------:R-:W-:Y:S01]  /*00e0*/  UIMAD.WIDE UR4, UR4, 0x2, URZ ;  /* 0x00000002040478a5 */ /* 0x000fe2000f8e023f */
[----:B---3--:R-:W-:Y:S02]  /*00f0*/  IMAD R6, R4, R17, RZ ;  /* 0x0000001104067224 */ /* 0x008fe400078e02ff */
[C---:B------:R-:W-:Y:S02]  /*0100*/  IMAD.SHL.U32 R5, R3.reuse, 0x2, RZ ;  /* 0x0000000203057824 */ /* 0x040fe400078e00ff */
[----:B------:R-:W-:-:S03]  /*0110*/  IMAD.HI R4, R3, 0x2, RZ ;  /* 0x0000000203047827 */ /* 0x000fc600078e02ff */
[----:B----4-:R-:W-:Y:S01]  /*0120*/  IADD3 R22, P0, P1, R5, UR6, R22 ;  /* 0x0000000605167c10 */ /* 0x010fe2000f91e016 */
[----:B------:R-:W-:-:S03]  /*0130*/  IMAD R3, R17, 0x2, R6 ;  /* 0x0000000211037824 */ /* 0x000fc600078e0206 */
[----:B------:R-:W-:Y:S01]  /*0140*/  IADD3.X R24, R4, UR5, R23, P0, P1 ;  /* 0x0000000504187c10 */ /* 0x000fe200087e2417 */
[----:B------:R-:W-:Y:S01]  /*0150*/  IMAD R4, R17, 0x2, R3 ;  /* 0x0000000211047824 */ /* 0x000fe200078e0203 */
[CC--:B------:R-:W-:Y:S02]  /*0160*/  LEA R12, P0, R6.reuse, R22.reuse, 0x1 ;  /* 0x00000016060c7211 */ /* 0x0c0fe400078008ff */
[----:B------:R-:W-:Y:S01]  /*0170*/  LEA R8, P1, R3, R22, 0x1 ;  /* 0x0000001603087211 */ /* 0x000fe200078208ff */
[C---:B------:R-:W-:Y:S01]  /*0180*/  IMAD R5, R17.reuse, 0x2, R4 ;  /* 0x0000000211057824 */ /* 0x040fe200078e0204 */
[----:B------:R-:W-:Y:S02]  /*0190*/  LEA.HI.X.SX32 R13, R6, R24, 0x1, P0 ;  /* 0x00000018060d7211 */ /* 0x000fe400000f0eff */
[----:B------:R-:W-:Y:S01]  /*01a0*/  LEA R14, P0, R4, R22, 0x1 ;  /* 0x00000016040e7211 */ /* 0x000fe200078008ff */
[----:B------:R-:W-:Y:S01]  /*01b0*/  IMAD R7, R17, 0x2, R5 ;  /* 0x0000000211077824 */ /* 0x000fe200078e0205 */
[----:B------:R-:W-:-:S02]  /*01c0*/  LEA.HI.X.SX32 R9, R3, R24, 0x1, P1 ;  /* 0x0000001803097211 */ /* 0x000fc400008f0eff */
[----:B------:R0:W2:Y:S01]  /*01d0*/  LDG.E.U16 R3, desc[UR18][R12.64] ;  /* 0x000000120c037981 */ /* 0x0000a2000c1e1500 */
[----:B------:R-:W-:Y:S01]  /*01e0*/  IMAD R11, R17, 0x2, R7 ;  /* 0x00000002110b7824 */ /* 0x000fe200078e0207 */
[----:B------:R-:W-:Y:S02]  /*01f0*/  LEA.HI.X.SX32 R15, R4, R24, 0x1, P0 ;  /* 0x00000018040f7211 */ /* 0x000fe400000f0eff */
[-C--:B------:R-:W-:Y:S01]  /*0200*/  LEA R6, P0, R7, R22.reuse, 0x1 ;  /* 0x0000001607067211 */ /* 0x080fe200078008ff */
[----:B------:R-:W-:Y:S01]  /*0210*/  IMAD R18, R17, 0x2, R11 ;  /* 0x0000000211127824 */ /* 0x000fe200078e020b */
[----:B------:R-:W-:Y:S01]  /*0220*/  LEA R16, P1, R11, R22, 0x1 ;  /* 0x000000160b107211 */ /* 0x000fe200078208ff */
[----:B------:R-:W3:Y:S01]  /*0230*/  LDG.E.U16 R8, desc[UR18][R8.64] ;  /* 0x0000001208087981 */ /* 0x000ee2000c1e1500 */
[-C--:B------:R-:W-:Y:S01]  /*0240*/  LEA.HI.X.SX32 R7, R7, R24.reuse, 0x1, P0 ;  /* 0x0000001807077211 */ /* 0x080fe200000f0eff */
[----:B0-----:R-:W-:Y:S01]  /*0250*/  IMAD R13, R17, 0x2, R18 ;  /* 0x00000002110d7824 */ /* 0x001fe200078e0212 */
[----:B------:R-:W-:Y:S01]  /*0260*/  LEA.HI.X.SX32 R17, R11, R24, 0x1, P1 ;  /* 0x000000180b117211 */ /* 0x000fe200008f0eff */
[----:B------:R-:W4:Y:S01]  /*0270*/  LDG.E.U16 R19, desc[UR18][R14.64] ;  /* 0x000000120e137981 */ /* 0x000f22000c1e1500 */
[----:B------:R-:W-:-:S02]  /*0280*/  LEA R10, P2, R18, R22, 0x1 ;  /* 0x00000016120a7211 */ /* 0x000fc400078408ff */
[-C--:B------:R-:W-:Y:S01]  /*0290*/  LEA R12, P1, R13, R22.reuse, 0x1 ;  /* 0x000000160d0c7211 */ /* 0x080fe200078208ff */
[----:B------:R0:W5:Y:S01]  /*02a0*/  LDG.E.U16 R20, desc[UR18][R6.64] ;  /* 0x0000001206147981 */ /* 0x000162000c1e1500 */
[----:B------:R-:W-:Y:S02]  /*02b0*/  LEA R4, P0, R5, R22, 0x1 ;  /* 0x0000001605047211 */ /* 0x000fe400078008ff */
[-C--:B------:R-:W-:Y:S01]  /*02c0*/  LEA.HI.X.SX32 R11, R18, R24.reuse, 0x1, P2 ;  /* 0x00000018120b7211 */ /* 0x080fe200010f0eff */
[----:B------:R-:W4:Y:S01]  /*02d0*/  LDG.E.U16 R17, desc[UR18][R16.64] ;  /* 0x0000001210117981 */ /* 0x000f22000c1e1500 */
[-C--:B------:R-:W-:Y:S02]  /*02e0*/  LEA.HI.X.SX32 R13, R13, R24.reuse, 0x1, P1 ;  /* 0x000000180d0d7211 */ /* 0x080fe400008f0eff */
[----:B------:R-:W-:Y:S01]  /*02f0*/  LEA.HI.X.SX32 R5, R5, R24, 0x1, P0 ;  /* 0x0000001805057211 */ /* 0x000fe200000f0eff */
[----:B------:R-:W4:Y:S04]  /*0300*/  LDG.E.U16 R10, desc[UR18][R10.64] ;  /* 0x000000120a0a7981 */ /* 0x000f28000c1e1500 */
[----:B------:R1:W4:Y:S04]  /*0310*/  LDG.E.U16 R4, desc[UR18][R4.64] ;  /* 0x0000001204047981 */ /* 0x000328000c1e1500 */
[----:B------:R1:W4:Y:S01]  /*0320*/  LDG.E.U16 R13, desc[UR18][R12.64] ;  /* 0x000000120c0d7981 */ /* 0x000322000c1e1500 */
[----:B------:R-:W1:Y:S08]  /*0330*/  S2UR UR8, SR_CTAID.X ;  /* 0x00000000000879c3 */ /* 0x000e700000002500 */
[----:B------:R-:W1:Y:S01]  /*0340*/  S2UR UR17, SR_CgaCtaId ;  /* 0x00000000001179c3 */ /* 0x000e620000008800 */
[C---:B0-----:R-:W-:Y:S01]  /*0350*/  IMAD.SHL.U32 R7, R0.reuse, 0x20, RZ ;  /* 0x0000002000077824 */ /* 0x041fe200078e00ff */
[----:B------:R-:W-:Y:S01]  /*0360*/  SHF.R.S32.HI R14, RZ, 0x8, R0 ;  /* 0x00000008ff0e7819 */ /* 0x000fe20000011400 */
[----:B------:R-:W-:-:S03]  /*0370*/  IMAD.SHL.U32 R6, R0, 0x2, RZ ;  /* 0x0000000200067824 */ /* 0x000fc600078e00ff */
[----:B------:R-:W-:Y:S01]  /*0380*/  LOP3.LUT R9, R7, 0x1800, RZ, 0xc0, !PT ;  /* 0x0000180007097812 */ /* 0x000fe200078ec0ff */
[----:B-1----:R-:W-:-:S04]  /*0390*/  USHF.L.U32 UR8, UR8, 0x8, URZ ;  /* 0x0000000808087899 */ /* 0x002fc8000800063f */
[----:B------:R-:W-:Y:S01]  /*03a0*/  UIADD3 UR20, UR8, 0x100, URZ ;  /* 0x0000010008147890 */ /* 0x000fe2000fffe03f */
[----:B------:R-:W-:-:S03]  /*03b0*/  SGXT R7, R14, 0x1 ;  /* 0x000000010e07781a */ /* 0x000fc60000000200 */
[----:B------:R-:W-:Y:S01]  /*03c0*/  UISETP.GE.AND UP0, UPT, UR20, 0x1, UPT ;  /* 0x000000011400788c */ /* 0x000fe2000bf06270 */
[----:B------:R-:W-:Y:S01]  /*03d0*/  LOP3.LUT R14, R9, 0x7e, R6, 0xf8, !PT ;  /* 0x0000007e090e7812 */ /* 0x000fe200078ef806 */
[----:B------:R-:W-:Y:S02]  /*03e0*/  UMOV UR4, 0x400 ;  /* 0x0000040000047882 */ /* 0x000fe40000000000 */
[----:B------:R-:W-:Y:S01]  /*03f0*/  ULEA UR17, UR17, UR4, 0x18 ;  /* 0x0000000411117291 */ /* 0x000fe2000f8ec03f */
[----:B------:R-:W-:Y:S02]  /*0400*/  LOP3.LUT R7, R14, 0x90, R7, 0x78, !PT ;  /* 0x000000900e077812 */ /* 0x000fe400078e7807 */
[----:B------:R-:W-:Y:S02]  /*0410*/  PLOP3.LUT P0, PT, PT, PT, UP0, 0x80, 0x0 ;  /* 0x000000000000781c */ /* 0x000fe40003f0f008 */
[C---:B------:R-:W-:Y:S02]  /*0420*/  LOP3.LUT R5, R7.reuse, 0x20, RZ, 0x3c, !PT ;  /* 0x0000002007057812 */ /* 0x040fe400078e3cff */
[----:B------:R-:W-:-:S02]  /*0430*/  LOP3.LUT R9, R7, 0x40, RZ, 0x3c, !PT ;  /* 0x0000004007097812 */ /* 0x000fc400078e3cff */
[----:B------:R-:W-:Y:S01]  /*0440*/  LOP3.LUT R11, R7, 0x60, RZ, 0x3c, !PT ;  /* 0x00000060070b7812 */ /* 0x000fe200078e3cff */
[----:B------:R-:W-:Y:S01]  /*0450*/  IMAD.MOV.U32 R15, RZ, RZ, -0x800000 ;  /* 0xff800000ff0f7424 */ /* 0x000fe200078e00ff */
[----:B------:R-:W-:Y:S01]  /*0460*/  MOV R16, 0x3f800000 ;  /* 0x3f80000000107802 */ /* 0x000fe20000000f00 */
[----:B------:R-:W-:Y:S01]  /*0470*/  IMAD.MOV.U32 R12, RZ, RZ, 0x3f800000 ;  /* 0x3f800000ff0c7424 */ /* 0x000fe200078e00ff */
[----:B------:R-:W-:Y:S01]  /*0480*/  CS2R R32, SRZ ;  /* 0x0000000000207805 */ /* 0x000fe2000001ff00 */
[----:B------:R-:W-:Y:S01]  /*0490*/  IMAD.MOV.U32 R14, RZ, RZ, -0x800000 ;  /* 0xff800000ff0e7424 */ /* 0x000fe200078e00ff */
[----:B------:R-:W-:Y:S02]  /*04a0*/  CS2R R34, SRZ ;  /* 0x0000000000227805 */ /* 0x000fe4000001ff00 */
[----:B------:R-:W-:Y:S02]  /*04b0*/  CS2R R36, SRZ ;  /* 0x0000000000247805 */ /* 0x000fe4000001ff00 */
[----:B------:R-:W-:Y:S01]  /*04c0*/  CS2R R38, SRZ ;  /* 0x0000000000267805 */ /* 0x000fe2000001ff00 */
[----:B--2---:R0:W-:Y:S04]  /*04d0*/  STS.U16 [R7+UR17], R3 ;  /* 0x0000000307007988 */ /* 0x0041e80008000411 */
[----:B-----5:R0:W-:Y:S04]  /*04e0*/  STS.U16 [R7+UR17+0x400], R20 ;  /* 0x0004001407007988 */ /* 0x0201e80008000411 */
[----:B---3--:R0:W-:Y:S04]  /*04f0*/  STS.U16 [R5+UR17+0x100], R8 ;  /* 0x0001000805007988 */ /* 0x0081e80008000411 */
[----:B----4-:R0:W-:Y:S04]  /*0500*/  STS.U16 [R5+UR17+0x500], R17 ;  /* 0x0005001105007988 */ /* 0x0101e80008000411 */
[----:B------:R0:W-:Y:S04]  /*0510*/  STS.U16 [R9+UR17+0x200], R19 ;  /* 0x0002001309007988 */ /* 0x0001e80008000411 */
[----:B------:R0:W-:Y:S04]  /*0520*/  STS.U16 [R9+UR17+0x600], R10 ;  /* 0x0006000a09007988 */ /* 0x0001e80008000411 */
[----:B------:R0:W-:Y:S04]  /*0530*/  STS.U16 [R11+UR17+0x300], R4 ;  /* 0x000300040b007988 */ /* 0x0001e80008000411 */
[----:B------:R0:W-:Y:S01]  /*0540*/  STS.U16 [R11+UR17+0x700], R13 ;  /* 0x0007000d0b007988 */ /* 0x0001e20008000411 */
[----:B------:R-:W-:Y:S05]  /*0550*/  @!P0 BRA `(.L_x_0) ;  /* 0x0000000c00648947 */ /* 0x000fea0003800000 */
[----:B------:R-:W-:Y:S01]  /*0560*/  ULDC.64 UR14, c[0x0][0x260] ;  /* 0x00009800000e7ab9 */ /* 0x000fe20000000a00 */
[----:B0-----:R-:W-:Y:S01]  /*0570*/  LOP3.LUT R3, R0, 0xf, RZ, 0xc0, !PT ;  /* 0x0000000f00037812 */ /* 0x001fe200078ec0ff */
[----:B------:R-:W-:Y:S01]  /*0580*/  ULDC.64 UR12, c[0x0][0x250] ;  /* 0x00009400000c7ab9 */ /* 0x000fe20000000a00 */
[----:B------:R-:W-:Y:S01]  /*0590*/  UIMAD UR14, UR16, UR14, URZ ;  /* 0x0000000e100e72a4 */ /* 0x000fe2000f8e023f */
[----:B------:R-:W-:Y:S01]  /*05a0*/  SHF.R.U32.HI R9, RZ, 0x5, R0 ;  /* 0x00000005ff097819 */ /* 0x000fe20000011600 */
[----:B------:R-:W-:Y:S01]  /*05b0*/  UIMAD UR12, UR16, UR12, URZ ;  /* 0x0000000c100c72a4 */ /* 0x000fe2000f8e023f */
[C---:B------:R-:W-:Y:S01]  /*05c0*/  IMAD R5, R3.reuse, UR15, RZ ;  /* 0x0000000f03057c24 */ /* 0x040fe2000f8e02ff */
[----:B------:R-:W-:Y:S01]  /*05d0*/  ULDC UR4, c[0x0][0x258] ;  /* 0x0000960000047ab9 */ /* 0x000fe20000000800 */
[----:B------:R-:W-:Y:S01]  /*05e0*/  USHF.L.U32 UR5, UR14, 0x1, URZ ;  /* 0x000000010e057899 */ /* 0x000fe2000800063f */
[----:B------:R-:W-:Y:S01]  /*05f0*/  IMAD R4, R3, UR4, RZ ;  /* 0x0000000403047c24 */ /* 0x000fe2000f8e02ff */
[----:B------:R-:W-:Y:S01]  /*0600*/  USHF.L.U32 UR4, UR12, 0x1, URZ ;  /* 0x000000010c047899 */ /* 0x000fe2000800063f */
[C---:B------:R-:W-:Y:S01]  /*0610*/  IMAD.SHL.U32 R7, R5.reuse, 0x2, RZ ;  /* 0x0000000205077824 */ /* 0x040fe200078e00ff */
[----:B------:R-:W-:Y:S01]  /*0620*/  UIMAD.WIDE UR6, UR14, 0x2, URZ ;  /* 0x000000020e0678a5 */ /* 0x000fe2000f8e023f */
[----:B------:R-:W-:Y:S01]  /*0630*/  IMAD.SHL.U32 R3, R4, 0x2, RZ ;  /* 0x0000000204037824 */ /* 0x000fe200078e00ff */
[----:B------:R-:W-:Y:S01]  /*0640*/  ULDC.64 UR22, c[0x0][0x220] ;  /* 0x0000880000167ab9 */ /* 0x000fe20000000a00 */
[----:B------:R-:W-:Y:S01]  /*0650*/  IMAD.U32 R8, RZ, RZ, UR5 ;  /* 0x00000005ff087e24 */ /* 0x000fe2000f8e00ff */
[----:B------:R-:W-:Y:S01]  /*0660*/  ULDC.64 UR10, c[0x0][0x218] ;  /* 0x00008600000a7ab9 */ /* 0x000fe20000000a00 */
[----:B------:R-:W-:Y:S01]  /*0670*/  IMAD.U32 R10, RZ, RZ, UR4 ;  /* 0x00000004ff0a7e24 */ /* 0x000fe2000f8e00ff */
[----:B------:R-:W-:Y:S01]  /*0680*/  UIMAD.WIDE UR4, UR12, 0x2, URZ ;  /* 0x000000020c0478a5 */ /* 0x000fe2000f8e023f */
[----:B------:R-:W-:Y:S01]  /*0690*/  IMAD.HI R5, R5, 0x2, RZ ;  /* 0x0000000205057827 */ /* 0x000fe200078e02ff */
[----:B------:R-:W-:-:S02]  /*06a0*/  IADD3 R8, P2, P3, R7, UR22, R8 ;  /* 0x0000001607087c10 */ /* 0x000fc4000fb5e008 */
[----:B------:R-:W-:Y:S02]  /*06b0*/  CS2R R32, SRZ ;  /* 0x0000000000207805 */ /* 0x000fe4000001ff00 */
[----:B------:R-:W-:Y:S01]  /*06c0*/  IADD3 R10, P0, P1, R3, UR10, R10 ;  /* 0x0000000a030a7c10 */ /* 0x000fe2000f91e00a */
[----:B------:R-:W-:Y:S01]  /*06d0*/  IMAD.U32 R12, RZ, RZ, UR7 ;  /* 0x00000007ff0c7e24 */ /* 0x000fe2000f8e00ff */
[----:B------:R-:W-:Y:S01]  /*06e0*/  SHF.R.U32.HI R3, RZ, 0x4, R0 ;  /* 0x00000004ff037819 */ /* 0x000fe20000011600 */
[----:B------:R-:W-:Y:S01]  /*06f0*/  IMAD.HI R4, R4, 0x2, RZ ;  /* 0x0000000204047827 */ /* 0x000fe200078e02ff */
[----:B------:R-:W-:Y:S01]  /*0700*/  R2UR UR12, R9 ;  /* 0x00000000090c72ca */ /* 0x000fe200000e0000 */
[----:B------:R-:W-:Y:S01]  /*0710*/  ULDC UR4, c[0x0][0x268] ;  /* 0x00009a0000047ab9 */ /* 0x000fe20000000800 */
[----:B------:R-:W-:Y:S01]  /*0720*/  IADD3.X R12, R5, UR23, R12, P2, P3 ;  /* 0x00000017050c7c10 */ /* 0x000fe200097e640c */
[----:B------:R-:W-:Y:S01]  /*0730*/  IMAD.U32 R7, RZ, RZ, UR5 ;  /* 0x00000005ff077e24 */ /* 0x000fe2000f8e00ff */
[--C-:B------:R-:W-:Y:S01]  /*0740*/  SHF.R.U32.HI R5, RZ, 0x2, R0.reuse ;  /* 0x00000002ff057819 */ /* 0x100fe20000011600 */
[----:B------:R-:W-:Y:S01]  /*0750*/  UIADD3 UR5, UR17, 0x2000, URZ ;  /* 0x0000200011057890 */ /* 0x000fe2000fffe03f */
[----:B------:R-:W-:Y:S01]  /*0760*/  SGXT.U32 R3, R3, 0x4 ;  /* 0x000000040303781a */ /* 0x000fe20000000000 */
[----:B------:R-:W-:Y:S01]  /*0770*/  IMAD.MOV.U32 R16, RZ, RZ, 0x3f800000 ;  /* 0x3f800000ff107424 */ /* 0x000fe200078e00ff */
[----:B------:R-:W-:Y:S01]  /*0780*/  IADD3.X R14, R4, UR11, R7, P0, P1 ;  /* 0x0000000b040e7c10 */ /* 0x000fe200087e2407 */
[----:B------:R-:W-:Y:S01]  /*0790*/  USHF.R.U32.HI UR5, URZ, 0x4, UR5 ;  /* 0x000000043f057899 */ /* 0x000fe20008011605 */
[--C-:B------:R-:W-:Y:S01]  /*07a0*/  SHF.R.U32.HI R4, RZ, 0x1, R0.reuse ;  /* 0x00000001ff047819 */ /* 0x100fe20000011600 */
[----:B------:R-:W-:Y:S01]  /*07b0*/  IMAD R9, R3, UR13, RZ ;  /* 0x0000000d03097c24 */ /* 0x000fe2000f8e02ff */
[----:B------:R-:W-:Y:S01]  /*07c0*/  SGXT.U32 R5, R5, 0x3 ;  /* 0x000000030505781a */ /* 0x000fe20000000000 */
[----:B------:R-:W-:Y:S01]  /*07d0*/  IMAD R3, R3, UR4, RZ ;  /* 0x0000000403037c24 */ /* 0x000fe2000f8e02ff */
[----:B------:R-:W-:-:S02]  /*07e0*/  SHF.R.S32.HI R7, RZ, 0x6, R0 ;  /* 0x00000006ff077819 */ /* 0x000fc40000011400 */
[----:B------:R-:W-:Y:S02]  /*07f0*/  CS2R R34, SRZ ;  /* 0x0000000000227805 */ /* 0x000fe4000001ff00 */
[----:B------:R-:W-:Y:S02]  /*0800*/  LOP3.LUT R4, R5, 0xf0, R4, 0xf8, !PT ;  /* 0x000000f005047812 */ /* 0x000fe400078ef804 */
[----:B------:R-:W-:Y:S02]  /*0810*/  CS2R R36, SRZ ;  /* 0x0000000000247805 */ /* 0x000fe4000001ff00 */
[----:B------:R-:W-:Y:S02]  /*0820*/  SGXT R5, R7, 0x1 ;  /* 0x000000010705781a */ /* 0x000fe40000000200 */
[----:B------:R-:W-:Y:S02]  /*0830*/  CS2R R38, SRZ ;  /* 0x0000000000267805 */ /* 0x000fe4000001ff00 */
[----:B------:R-:W-:Y:S01]  /*0840*/  LEA R11, P1, R3, R8, 0x1 ;  /* 0x00000008030b7211 */ /* 0x000fe200078208ff */
[----:B------:R-:W-:Y:S01]  /*0850*/  USGXT.U32 UR10, UR5, 0xe ;  /* 0x0000000e050a789a */ /* 0x000fe20008000000 */
[----:B------:R-:W-:Y:S01]  /*0860*/  LOP3.LUT R5, R5, 0x90, RZ, 0xc0, !PT ;  /* 0x0000009005057812 */ /* 0x000fe200078ec0ff */
[----:B------:R-:W-:Y:S01]  /*0870*/  UMOV UR6, URZ ;  /* 0x0000003f00067c82 */ /* 0x000fe20008000000 */
[----:B------:R-:W-:Y:S01]  /*0880*/  LEA R10, P0, R9, R10, 0x1 ;  /* 0x0000000a090a7211 */ /* 0x000fe200078008ff */
[----:B------:R-:W-:Y:S01]  /*0890*/  UMOV UR7, URZ ;  /* 0x0000003f00077c82 */ /* 0x000fe20008000000 */
[----:B------:R-:W-:Y:S01]  /*08a0*/  LOP3.LUT R4, R4, UR8, RZ, 0xfc, !PT ;  /* 0x0000000804047c12 */ /* 0x000fe2000f8efcff */
[----:B------:R-:W-:Y:S01]  /*08b0*/  UMOV UR4, URZ ;  /* 0x0000003f00047c82 */ /* 0x000fe20008000000 */
[----:B------:R-:W-:Y:S01]  /*08c0*/  LEA.HI.X.SX32 R8, R3, R12, 0x1, P1 ;  /* 0x0000000c03087211 */ /* 0x000fe200008f0eff */
[----:B------:R-:W-:Y:S01]  /*08d0*/  IMAD.MOV.U32 R12, RZ, RZ, 0x3f800000 ;  /* 0x3f800000ff0c7424 */ /* 0x000fe200078e00ff */
[----:B------:R-:W-:Y:S01]  /*08e0*/  LOP3.LUT R7, R5, 0x17e, R6, 0x78, !PT ;  /* 0x0000017e05077812 */ /* 0x000fe200078e7806 */
[----:B------:R-:W-:Y:S01]  /*08f0*/  IMAD.MOV.U32 R5, RZ, RZ, -0x800000 ;  /* 0xff800000ff057424 */ /* 0x000fe200078e00ff */
[----:B------:R-:W-:Y:S01]  /*0900*/  LEA.HI.X.SX32 R9, R9, R14, 0x1, P0 ;  /* 0x0000000e09097211 */ /* 0x000fe200000f0eff */
[----:B------:R-:W-:Y:S01]  /*0910*/  UMOV UR5, URZ ;  /* 0x0000003f00057c82 */ /* 0x000fe20008000000 */
[----:B------:R-:W-:Y:S01]  /*0920*/  LOP3.LUT R6, R6, 0x6, RZ, 0xc0, !PT ;  /* 0x0000000606067812 */ /* 0x000fe200078ec0ff */
[----:B------:R-:W-:Y:S01]  /*0930*/  ULDC UR14, c[0x0][0x238] ;  /* 0x00008e00000e7ab9 */ /* 0x000fe20000000800 */
[----:B------:R-:W-:Y:S01]  /*0940*/  MOV R13, 0xff800000 ;  /* 0xff800000000d7802 */ /* 0x000fe20000000f00 */
[----:B------:R-:W-:Y:S01]  /*0950*/  UMOV UR11, 0xc0000010 ;  /* 0xc0000010000b7882 */ /* 0x000fe20000000000 */
[----:B------:R-:W-:-:S07]  /*0960*/  LOP3.LUT R3, R4, 0x8, RZ, 0xfc, !PT ;  /* 0x0000000804037812 */ /* 0x000fce00078efcff */
.L_x_1:
[----:B------:R-:W-:Y:S02]  /*0970*/  IMAD.U32 R19, RZ, RZ, UR4 ;  /* 0x00000004ff137e24 */ /* 0x000fe4000f8e00ff */
[----:B------:R-:W-:-:S03]  /*0980*/  IMAD.U32 R14, RZ, RZ, UR4 ;  /* 0x00000004ff0e7e24 */ /* 0x000fc6000f8e00ff */
[----:B------:R-:W-:-:S04]  /*0990*/  LEA R18, P0, R19, R10, 0x1 ;  /* 0x0000000a13127211 */ /* 0x000fc800078008ff */
[----:B------:R-:W-:-:S05]  /*09a0*/  LEA.HI.X.SX32 R19, R14, R9, 0x1, P0 ;  /* 0x000000090e137211 */ /* 0x000fca00000f0eff */
[----:B------:R0:W2:Y:S01]  /*09b0*/  LDG.E.U16 R18, desc[UR18][R18.64] ;  /* 0x0000001212127981 */ /* 0x0000a2000c1e1500 */
[----:B------:R-:W-:Y:S02]  /*09c0*/  IMAD.U32 R14, RZ, RZ, UR5 ;  /* 0x00000005ff0e7e24 */ /* 0x000fe4000f8e00ff */
[----:B------:R-:W-:Y:S01]  /*09d0*/  IMAD.U32 R15, RZ, RZ, UR5 ;  /* 0x00000005ff0f7e24 */ /* 0x000fe2000f8e00ff */
[----:B------:R-:W-:Y:S02]  /*09e0*/  BAR.SYNC.DEFER_BLOCKING 0x0 ;  /* 0x0000000000007b1d */ /* 0x000fe40000010000 */
[----:B------:R-:W-:-:S04]  /*09f0*/  LEA R14, P0, R14, R11, 0x1 ;  /* 0x0000000b0e0e7211 */ /* 0x000fc800078008ff */
[----:B------:R-:W-:Y:S01]  /*0a00*/  LEA.HI.X.SX32 R15, R15, R8, 0x1, P0 ;  /* 0x000000080f0f7211 */ /* 0x000fe200000f0eff */
[----:B------:R-:W-:-:S04]  /*0a10*/  USHF.L.U32 UR8, UR12, 0x5, URZ ;  /* 0x000000050c087899 */ /* 0x000fc8000800063f */
[----:B------:R-:W-:-:S04]  /*0a20*/  ULOP3.LUT UR8, UR8, 0x180, URZ, 0xc0, !UPT ;  /* 0x0000018008087892 */ /* 0x000fc8000f8ec03f */
[----:B------:R-:W-:-:S04]  /*0a30*/  ULEA.HI UR8, UR17, UR8, URZ, 0x1c ;  /* 0x0000000811087291 */ /* 0x000fc8000f8fe03f */
[----:B------:R-:W-:Y:S01]  /*0a40*/  ULOP3.LUT UR8, UR8, 0x3fff, URZ, 0xc0, !UPT ;  /* 0x00003fff08087892 */ /* 0x000fe2000f8ec03f */
[----:B------:R-:W-:Y:S01]  /*0a50*/  UMOV UR9, 0x40000040 ;  /* 0x4000004000097882 */ /* 0x000fe20000000000 */
[----:B0-----:R-:W-:-:S04]  /*0a60*/  IADD3 R19, P0, R6, UR6, RZ ;  /* 0x0000000606137c10 */ /* 0x001fc8000ff1e0ff */
[C---:B------:R-:W-:Y:S02]  /*0a70*/  IADD3 R17, P6, R19.reuse, 0x8, RZ ;  /* 0x0000000813117810 */ /* 0x040fe40007fde0ff */
[CC--:B------:R-:W-:Y:S02]  /*0a80*/  ISETP.GT.U32.AND P3, PT, R19.reuse, R3.reuse, PT ;  /* 0x000000031300720c */ /* 0x0c0fe40003f64070 */
[----:B------:R-:W-:Y:S02]  /*0a90*/  ISETP.GE.U32.AND P5, PT, R19, R3, PT ;  /* 0x000000031300720c */ /* 0x000fe40003fa6070 */
[-C--:B------:R-:W-:Y:S02]  /*0aa0*/  ISETP.GT.U32.AND P1, PT, R17, R4.reuse, PT ;  /* 0x000000041100720c */ /* 0x080fe40003f24070 */
[CC--:B------:R-:W-:Y:S02]  /*0ab0*/  ISETP.GT.U32.AND P4, PT, R19.reuse, R4.reuse, PT ;  /* 0x000000041300720c */ /* 0x0c0fe40003f84070 */
[C---:B------:R-:W-:Y:S01]  /*0ac0*/  ISETP.GE.U32.AND P2, PT, R19.reuse, R4, PT ;  /* 0x000000041300720c */ /* 0x040fe20003f46070 */
[----:B--2---:R0:W-:Y:S01]  /*0ad0*/  STS.U16 [R7+UR17+0x2000], R18 ;  /* 0x0020001207007988 */ /* 0x0041e20008000411 */
[----:B------:R1:W-:Y:S06]  /*0ae0*/  MEMBAR.ALL.CTA ;  /* 0x0000000000007992 */ /* 0x0003ec0000008000 */
[----:B-1----:R-:W1:Y:S02]  /*0af0*/  FENCE.VIEW.ASYNC.S ;  /* 0x00000000000073c6 */ /* 0x002e640000000000 */
[----:B-1----:R-:W-:Y:S06]  /*0b00*/  BAR.SYNC.DEFER_BLOCKING 0x0 ;  /* 0x0000000000007b1d */ /* 0x002fec0000010000 */
[----:B------:R1:W2:Y:S01]  /*0b10*/  LDG.E.U16 R14, desc[UR18][R14.64] ;  /* 0x000000120e0e7981 */ /* 0x0002a2000c1e1500 */
[----:B------:R-:W-:Y:S01]  /*0b20*/  WARPGROUP.ARRIVE ;  /* 0x00000000000079c5 */ /* 0x000fe20000000000 */
[----:B0-----:R-:W-:Y:S01]  /*0b30*/  IMAD.X R18, RZ, RZ, UR7, P0 ;  /* 0x00000007ff127e24 */ /* 0x001fe200080e06ff */
[----:B------:R-:W-:Y:S01]  /*0b40*/  IADD3 R17, P0, R19, 0x9, RZ ;  /* 0x0000000913117810 */ /* 0x000fe20007f1e0ff */
[----:B------:R-:W-:-:S02]  /*0b50*/  UIADD3 UR6, UP0, UR6, 0x10, URZ ;  /* 0x0000001006067890 */ /* 0x000fc4000ff1e03f */
[----:B------:R-:W-:Y:S01]  /*0b60*/  ULEA UR5, UR15, UR5, 0x4 ;  /* 0x000000050f057291 */ /* 0x000fe2000f8e203f */
[----:B------:R-:W-:Y:S01]  /*0b70*/  HGMMA.64x16x16.F32.BF16 R24, gdesc[UR8].tnspA, RZ, !UPT, gsb0 ;  /* 0x20200000081879f0 */ /* 0x000fe2000c0018ff */
[C---:B------:R-:W-:Y:S01]  /*0b80*/  ISETP.GT.U32.AND.EX P3, PT, R18.reuse, RZ, PT, P3 ;  /* 0x000000ff1200720c */ /* 0x040fe20003f64130 */
[----:B------:R-:W-:Y:S01]  /*0b90*/  IMAD.X R20, RZ, RZ, R18, P0 ;  /* 0x000000ffff147224 */ /* 0x000fe200000e0612 */
[C---:B------:R-:W-:Y:S01]  /*0ba0*/  ISETP.GE.U32.AND.EX P5, PT, R18.reuse, RZ, PT, P5 ;  /* 0x000000ff1200720c */ /* 0x040fe20003fa6150 */
[----:B------:R-:W-:Y:S01]  /*0bb0*/  UIADD3.X UR7, URZ, UR7, URZ, UP0, !UPT ;  /* 0x000000073f077290 */ /* 0x000fe200087fe43f */
[C---:B------:R-:W-:Y:S01]  /*0bc0*/  ISETP.GT.U32.AND.EX P4, PT, R18.reuse, RZ, PT, P4 ;  /* 0x000000ff1200720c */ /* 0x040fe20003f84140 */
[----:B------:R-:W-:Y:S01]  /*0bd0*/  UISETP.GE.U32.AND UP0, UPT, UR6, UR20, UPT ;  /* 0x000000140600728c */ /* 0x000fe2000bf06070 */
[----:B------:R-:W-:Y:S01]  /*0be0*/  ISETP.GT.U32.AND P0, PT, R17, R4, PT ;  /* 0x000000041100720c */ /* 0x000fe20003f04070 */
[----:B------:R-:W-:Y:S01]  /*0bf0*/  ULEA UR4, UR13, UR4, 0x4 ;  /* 0x000000040d047291 */ /* 0x000fe2000f8e203f */
[----:B------:R-:W-:Y:S01]  /*0c00*/  ISETP.GE.U32.AND.EX P2, PT, R18, RZ, PT, P2 ;  /* 0x000000ff1200720c */ /* 0x000fe20003f46120 */
[----:B------:R-:W-:Y:S01]  /*0c10*/  UISETP.GE.U32.AND.EX UP0, UPT, UR7, URZ, UPT, UP0 ;  /* 0x0000003f0700728c */ /* 0x000fe2000bf06100 */
[----:B------:R-:W-:-:S02]  /*0c20*/  IADD3.X R18, RZ, R18, RZ, P6, !PT ;  /* 0x00000012ff127210 */ /* 0x000fc400037fe4ff */
[----:B------:R-:W-:Y:S02]  /*0c30*/  ISETP.GT.U32.AND.EX P0, PT, R20, RZ, PT, P0 ;  /* 0x000000ff1400720c */ /* 0x000fe40003f04100 */
[----:B------:R-:W-:Y:S01]  /*0c40*/  ISETP.GT.U32.AND.EX P1, PT, R18, RZ, PT, P1 ;  /* 0x000000ff1200720c */ /* 0x000fe20003f24110 */
[----:B------:R-:W-:Y:S02]  /*0c50*/  WARPGROUP.DEPBAR.LE gsb0, 0x0 ;  /* 0x00008000000079c5 */ /* 0x000fe40000010000 */
[----:B-1----:R-:W-:Y:S01]  /*0c60*/  FMUL R15, R26, UR14 ;  /* 0x0000000e1a0f7c20 */ /* 0x002fe20008400000 */
[----:B------:R-:W-:Y:S01]  /*0c70*/  FMUL R21, R27, UR14 ;  /* 0x0000000e1b157c20 */ /* 0x000fe20008400000 */
[----:B------:R-:W-:Y:S01]  /*0c80*/  FMUL R19, R30, UR14 ;  /* 0x0000000e1e137c20 */ /* 0x000fe20008400000 */
[----:B------:R-:W-:Y:S01]  /*0c90*/  FMUL R23, R24, UR14 ;  /* 0x0000000e18177c20 */ /* 0x000fe20008400000 */
[----:B------:R-:W-:Y:S01]  /*0ca0*/  FMUL R24, R28, UR14 ;  /* 0x0000000e1c187c20 */ /* 0x000fe20008400000 */
[----:B------:R-:W-:Y:S01]  /*0cb0*/  FSEL R15, R15, -INF , !P3 ;  /* 0xff8000000f0f7808 */ /* 0x000fe20005800000 */
[----:B------:R-:W-:Y:S01]  /*0cc0*/  BAR.SYNC.DEFER_BLOCKING 0x0 ;  /* 0x0000000000007b1d */ /* 0x000fe20000010000 */
[----:B------:R-:W-:Y:S01]  /*0cd0*/  ISETP.GT.U32.AND P3, PT, R17, R3, PT ;  /* 0x000000031100720c */ /* 0x000fe20003f64070 */
[----:B------:R-:W-:Y:S01]  /*0ce0*/  FMUL R17, R31, UR14 ;  /* 0x0000000e1f117c20 */ /* 0x000fe20008400000 */
[----:B------:R-:W-:-:S02]  /*0cf0*/  FSEL R21, R21, -INF , !P5 ;  /* 0xff80000015157808 */ /* 0x000fc40006800000 */
[----:B------:R-:W-:Y:S01]  /*0d00*/  ISETP.GT.U32.AND.EX P3, PT, R20, RZ, PT, P3 ;  /* 0x000000ff1400720c */ /* 0x000fe20003f64130 */
[----:B------:R-:W-:Y:S01]  /*0d10*/  FMUL R20, R29, UR14 ;  /* 0x0000000e1d147c20 */ /* 0x000fe20008400000 */
[----:B------:R-:W-:Y:S02]  /*0d20*/  FSEL R19, R19, -INF , !P4 ;  /* 0xff80000013137808 */ /* 0x000fe40006000000 */
[----:B------:R-:W-:Y:S02]  /*0d30*/  FMNMX R22, R15, R21, !PT ;  /* 0x000000150f167209 */ /* 0x000fe40007800000 */
[----:B------:R-:W-:Y:S02]  /*0d40*/  FSEL R17, R17, -INF , !P3 ;  /* 0xff80000011117808 */ /* 0x000fe40005800000 */
[----:B------:R-:W-:Y:S02]  /*0d50*/  FMNMX R22, R19, R22, !PT ;  /* 0x0000001613167209 */ /* 0x000fe40007800000 */
[----:B------:R-:W-:-:S02]  /*0d60*/  FSEL R23, R23, -INF , !P4 ;  /* 0xff80000017177808 */ /* 0x000fc40006000000 */
[----:B------:R-:W-:Y:S01]  /*0d70*/  FMNMX R27, R17, R22, !PT ;  /* 0x00000016111b7209 */ /* 0x000fe20007800000 */
[----:B------:R-:W-:Y:S01]  /*0d80*/  FMUL R22, R25, UR14 ;  /* 0x0000000e19167c20 */ /* 0x000fe20008400000 */
[----:B------:R-:W-:Y:S02]  /*0d90*/  FSEL R24, R24, -INF , !P1 ;  /* 0xff80000018187808 */ /* 0x000fe40004800000 */
[----:B------:R-:W-:Y:S01]  /*0da0*/  FSEL R20, R20, -INF , !P0 ;  /* 0xff80000014147808 */ /* 0x000fe20004000000 */
[----:B------:R-:W0:Y:S01]  /*0db0*/  SHFL.BFLY PT, R18, R27, 0x2, 0x1f ;  /* 0x0c401f001b127f89 */ /* 0x000e2200000e0000 */
[----:B------:R-:W-:Y:S02]  /*0dc0*/  FSEL R22, R22, -INF , !P2 ;  /* 0xff80000016167808 */ /* 0x000fe40005000000 */
[----:B------:R-:W-:Y:S02]  /*0dd0*/  PLOP3.LUT P0, PT, PT, PT, UP0, 0x80, 0x0 ;  /* 0x000000000000781c */ /* 0x000fe40003f0f008 */
[----:B------:R-:W-:-:S04]  /*0de0*/  FMNMX R25, R23, R22, !PT ;  /* 0x0000001617197209 */ /* 0x000fc80007800000 */
[----:B------:R-:W-:-:S04]  /*0df0*/  FMNMX R25, R24, R25, !PT ;  /* 0x0000001918197209 */ /* 0x000fc80007800000 */
[----:B------:R-:W-:-:S05]  /*0e00*/  FMNMX R28, R20, R25, !PT ;  /* 0x00000019141c7209 */ /* 0x000fca0007800000 */
[----:B------:R-:W1:Y:S01]  /*0e10*/  SHFL.BFLY PT, R25, R28, 0x2, 0x1f ;  /* 0x0c401f001c197f89 */ /* 0x000e6200000e0000 */
[----:B0-----:R-:W-:-:S05]  /*0e20*/  FMNMX R29, R27, R18, !PT ;  /* 0x000000121b1d7209 */ /* 0x001fca0007800000 */
[----:B------:R-:W0:Y:S01]  /*0e30*/  SHFL.BFLY PT, R18, R29, 0x1, 0x1f ;  /* 0x0c201f001d127f89 */ /* 0x000e2200000e0000 */
[----:B-1----:R-:W-:-:S05]  /*0e40*/  FMNMX R26, R28, R25, !PT ;  /* 0x000000191c1a7209 */ /* 0x002fca0007800000 */
[----:B------:R-:W1:Y:S01]  /*0e50*/  SHFL.BFLY PT, R27, R26, 0x1, 0x1f ;  /* 0x0c201f001a1b7f89 */ /* 0x000e6200000e0000 */
[----:B0-----:R-:W-:-:S04]  /*0e60*/  FMNMX R18, R29, R18, !PT ;  /* 0x000000121d127209 */ /* 0x001fc80007800000 */
[----:B------:R-:W-:-:S05]  /*0e70*/  FMNMX R18, R18, R5, !PT ;  /* 0x0000000512127209 */ /* 0x000fca0007800000 */
[--C-:B------:R-:W-:Y:S01]  /*0e80*/  FADD R15, R15, -R18.reuse ;  /* 0x800000120f0f7221 */ /* 0x100fe20000000000 */
[--C-:B------:R-:W-:Y:S01]  /*0e90*/  FADD R21, R21, -R18.reuse ;  /* 0x8000001215157221 */ /* 0x100fe20000000000 */
[--C-:B------:R-:W-:Y:S01]  /*0ea0*/  FADD R19, R19, -R18.reuse ;  /* 0x8000001213137221 */ /* 0x100fe20000000000 */
[----:B------:R-:W-:Y:S01]  /*0eb0*/  FADD R17, R17, -R18 ;  /* 0x8000001211117221 */ /* 0x000fe20000000000 */
[----:B------:R-:W-:Y:S01]  /*0ec0*/  FMUL R25, R15, 1.4426950216293334961 ;  /* 0x3fb8aa3b0f197820 */ /* 0x000fe20000400000 */
[----:B------:R-:W-:Y:S01]  /*0ed0*/  FMUL R21, R21, 1.4426950216293334961 ;  /* 0x3fb8aa3b15157820 */ /* 0x000fe20000400000 */
[----:B-1----:R-:W-:Y:S01]  /*0ee0*/  FMNMX R30, R26, R27, !PT ;  /* 0x0000001b1a1e7209 */ /* 0x002fe20007800000 */
[----:B------:R-:W-:-:S03]  /*0ef0*/  FMUL R27, R19, 1.4426950216293334961 ;  /* 0x3fb8aa3b131b7820 */ /* 0x000fc60000400000 */
[----:B------:R-:W-:Y:S01]  /*0f00*/  MUFU.EX2 R25, R25 ;  /* 0x0000001900197308 */ /* 0x000fe20000000800 */
[----:B------:R-:W-:Y:S01]  /*0f10*/  FMUL R26, R17, 1.4426950216293334961 ;  /* 0x3fb8aa3b111a7820 */ /* 0x000fe20000400000 */
[----:B------:R-:W-:-:S05]  /*0f20*/  FMNMX R15, R30, R13, !PT ;  /* 0x0000000d1e0f7209 */ /* 0x000fca0007800000 */
[--C-:B------:R-:W-:Y:S01]  /*0f30*/  FADD R23, R23, -R15.reuse ;  /* 0x8000000f17177221 */ /* 0x100fe20000000000 */
[----:B------:R0:W1:Y:S01]  /*0f40*/  MUFU.EX2 R28, R21 ;  /* 0x00000015001c7308 */ /* 0x0000620000000800 */
[--C-:B------:R-:W-:Y:S01]  /*0f50*/  FADD R22, R22, -R15.reuse ;  /* 0x8000000f16167221 */ /* 0x100fe20000000000 */
[--C-:B------:R-:W-:Y:S01]  /*0f60*/  FADD R19, R24, -R15.reuse ;  /* 0x8000000f18137221 */ /* 0x100fe20000000000 */
[----:B------:R-:W-:Y:S01]  /*0f70*/  FMUL R17, R23, 1.4426950216293334961 ;  /* 0x3fb8aa3b17117820 */ /* 0x000fe20000400000 */
[----:B------:R-:W-:Y:S02]  /*0f80*/  FADD R20, R20, -R15 ;  /* 0x8000000f14147221 */ /* 0x000fe40000000000 */
[----:B------:R-:W-:Y:S02]  /*0f90*/  FMUL R19, R19, 1.4426950216293334961 ;  /* 0x3fb8aa3b13137820 */ /* 0x000fe40000400000 */
[----:B------:R-:W3:Y:S01]  /*0fa0*/  MUFU.EX2 R27, R27 ;  /* 0x0000001b001b7308 */ /* 0x000ee20000000800 */
[----:B0-----:R-:W-:Y:S01]  /*0fb0*/  FMUL R21, R22, 1.4426950216293334961 ;  /* 0x3fb8aa3b16157820 */ /* 0x001fe20000400000 */
[----:B------:R-:W-:-:S06]  /*0fc0*/  FMUL R22, R20, 1.4426950216293334961 ;  /* 0x3fb8aa3b14167820 */ /* 0x000fcc0000400000 */
[----:B------:R-:W0:Y:S01]  /*0fd0*/  MUFU.EX2 R26, R26 ;  /* 0x0000001a001a7308 */ /* 0x000e220000000800 */
[----:B-1----:R-:W-:Y:S01]  /*0fe0*/  FADD R30, R25, R28 ;  /* 0x0000001c191e7221 */ /* 0x002fe20000000000 */
[----:B------:R-:W-:-:S06]  /*0ff0*/  F2FP.BF16.F32.PACK_AB R25, R28, R25 ;  /* 0x000000191c19723e */ /* 0x000fcc00000010ff */
[----:B------:R-:W-:Y:S01]  /*1000*/  MUFU.EX2 R17, R17 ;  /* 0x0000001100117308 */ /* 0x000fe20000000800 */
[----:B---3--:R-:W-:-:S07]  /*1010*/  FADD R23, R27, R30 ;  /* 0x0000001e1b177221 */ /* 0x008fce0000000000 */
[----:B------:R1:W3:Y:S01]  /*1020*/  MUFU.EX2 R24, R21 ;  /* 0x0000001500187308 */ /* 0x0002e20000000800 */
[C---:B0-----:R-:W-:Y:S01]  /*1030*/  FADD R20, R26.reuse, R23 ;  /* 0x000000171a147221 */ /* 0x041fe20000000000 */
[----:B------:R-:W-:-:S06]  /*1040*/  F2FP.BF16.F32.PACK_AB R27, R26, R27 ;  /* 0x0000001b1a1b723e */ /* 0x000fcc00000010ff */
[----:B------:R-:W0:Y:S01]  /*1050*/  MUFU.EX2 R19, R19 ;  /* 0x0000001300137308 */ /* 0x000e220000000800 */
[----:B-1----:R-:W-:Y:S02]  /*1060*/  FADD R21, -R18, R5 ;  /* 0x0000000512157221 */ /* 0x002fe40000000100 */
[----:B------:R-:W1:Y:S02]  /*1070*/  SHFL.BFLY PT, R5, R20, 0x2, 0x1f ;  /* 0x0c401f0014057f89 */ /* 0x000e6400000e0000 */
[----:B------:R-:W-:-:S03]  /*1080*/  FMUL R23, R21, 1.4426950216293334961 ;  /* 0x3fb8aa3b15177820 */ /* 0x000fc60000400000 */
[----:B------:R-:W4:Y:S01]  /*1090*/  MUFU.EX2 R22, R22 ;  /* 0x0000001600167308 */ /* 0x000f220000000800 */
[----:B---3--:R-:W-:Y:S01]  /*10a0*/  FADD R26, R17, R24 ;  /* 0x00000018111a7221 */ /* 0x008fe20000000000 */
[----:B------:R-:W-:-:S03]  /*10b0*/  F2FP.BF16.F32.PACK_AB R24, R24, R17 ;  /* 0x000000111818723e */ /* 0x000fc600000010ff */
[----:B0-----:R-:W-:Y:S01]  /*10c0*/  FADD R29, R19, R26 ;  /* 0x0000001a131d7221 */ /* 0x001fe20000000000 */
[----:B----4-:R-:W-:Y:S01]  /*10d0*/  F2FP.BF16.F32.PACK_AB R26, R22, R19 ;  /* 0x00000013161a723e */ /* 0x010fe200000010ff */
[----:B-1----:R-:W-:-:S05]  /*10e0*/  FADD R5, R20, R5 ;  /* 0x0000000514057221 */ /* 0x002fca0000000000 */
[----:B------:R-:W0:Y:S02]  /*10f0*/  SHFL.BFLY PT, R20, R5, 0x1, 0x1f ;  /* 0x0c201f0005147f89 */ /* 0x000e2400000e0000 */
[----:B0-----:R-:W-:Y:S01]  /*1100*/  FADD R20, R5, R20 ;  /* 0x0000001405147221 */ /* 0x001fe20000000000 */
[----:B------:R-:W-:Y:S01]  /*1110*/  IMAD.MOV.U32 R5, RZ, RZ, R18 ;  /* 0x000000ffff057224 */ /* 0x000fe200078e0012 */
[----:B--2---:R0:W-:Y:S01]  /*1120*/  STS.U16 [R7+UR17+0x2000], R14 ;  /* 0x0020000e07007988 */ /* 0x0041e20008000411 */
[----:B------:R1:W-:Y:S06]  /*1130*/  MEMBAR.ALL.CTA ;  /* 0x0000000000007992 */ /* 0x0003ec0000008000 */
[----:B-1----:R-:W1:Y:S01]  /*1140*/  FENCE.VIEW.ASYNC.S ;  /* 0x00000000000073c6 */ /* 0x002e620000000000 */
[----:B0-----:R-:W-:-:S02]  /*1150*/  FADD R14, -R15, R13 ;  /* 0x0000000d0f0e7221 */ /* 0x001fc40000000100 */
[----:B------:R-:W0:Y:S02]  /*1160*/  MUFU.EX2 R13, R23 ;  /* 0x00000017000d7308 */ /* 0x000e240000000800 */
[----:B------:R-:W-:Y:S01]  /*1170*/  FMUL R21, R14, 1.4426950216293334961 ;  /* 0x3fb8aa3b0e157820 */ /* 0x000fe20000400000 */
[----:B------:R-:W-:-:S05]  /*1180*/  FADD R14, R22, R29 ;  /* 0x0000001d160e7221 */ /* 0x000fca0000000000 */
[----:B------:R-:W2:Y:S01]  /*1190*/  MUFU.EX2 R21, R21 ;  /* 0x0000001500157308 */ /* 0x000ea20000000800 */
[----:B-1----:R-:W1:Y:S01]  /*11a0*/  SHFL.BFLY PT, R29, R14, 0x2, 0x1f ;  /* 0x0c401f000e1d7f89 */ /* 0x002e6200000e0000 */
[-C--:B0-----:R-:W-:Y:S01]  /*11b0*/  FMUL R34, R34, R13.reuse ;  /* 0x0000000d22227220 */ /* 0x081fe20000400000 */
[-C--:B------:R-:W-:Y:S01]  /*11c0*/  FMUL R35, R35, R13.reuse ;  /* 0x0000000d23237220 */ /* 0x080fe20000400000 */
[-C--:B------:R-:W-:Y:S01]  /*11d0*/  FMUL R38, R38, R13.reuse ;  /* 0x0000000d26267220 */ /* 0x080fe20000400000 */
[----:B------:R-:W-:Y:S01]  /*11e0*/  FMUL R39, R39, R13 ;  /* 0x0000000d27277220 */ /* 0x000fe20000400000 */
[----:B------:R-:W-:Y:S01]  /*11f0*/  FFMA R12, R13, R12, R20 ;  /* 0x0000000c0d0c7223 */ /* 0x000fe20000000014 */
[----:B------:R-:W-:Y:S02]  /*1200*/  IMAD.MOV.U32 R13, RZ, RZ, R15 ;  /* 0x000000ffff0d7224 */ /* 0x000fe400078e000f */
[-C--:B--2---:R-:W-:Y:S01]  /*1210*/  FMUL R32, R32, R21.reuse ;  /* 0x0000001520207220 */ /* 0x084fe20000400000 */
[-C--:B------:R-:W-:Y:S01]  /*1220*/  FMUL R33, R33, R21.reuse ;  /* 0x0000001521217220 */ /* 0x080fe20000400000 */
[-C--:B------:R-:W-:Y:S01]  /*1230*/  FMUL R36, R36, R21.reuse ;  /* 0x0000001524247220 */ /* 0x080fe20000400000 */
[----:B------:R-:W-:Y:S01]  /*1240*/  FMUL R37, R37, R21 ;  /* 0x0000001525257220 */ /* 0x000fe20000400000 */
[----:B------:R-:W-:Y:S01]  /*1250*/  BAR.SYNC.DEFER_BLOCKING 0x0 ;  /* 0x0000000000007b1d */ /* 0x000fe20000010000 */
[----:B-1----:R-:W-:-:S05]  /*1260*/  FADD R29, R14, R29 ;  /* 0x0000001d0e1d7221 */ /* 0x002fca0000000000 */
[----:B------:R-:W0:Y:S01]  /*1270*/  SHFL.BFLY PT, R14, R29, 0x1, 0x1f ;  /* 0x0c201f001d0e7f89 */ /* 0x000e2200000e0000 */
[----:B------:R-:W-:-:S06]  /*1280*/  WARPGROUP.ARRIVE ;  /* 0x00000000000079c5 */ /* 0x000fcc0000000000 */
[----:B------:R-:W-:Y:S01]  /*1290*/  HGMMA.64x16x16.F32.BF16 R32, R24, gdesc[UR8], R32, gsb0 ;  /* 0x0020000818207df0 */ /* 0x000fe20008001820 */
[----:B0-----:R-:W-:-:S04]  /*12a0*/  FADD R14, R29, R14 ;  /* 0x0000000e1d0e7221 */ /* 0x001fc80000000000 */
[----:B------:R-:W-:Y:S01]  /*12b0*/  FFMA R16, R21, R16, R14 ;  /* 0x0000001015107223 */ /* 0x000fe2000000000e */
[----:B------:R-:W-:Y:S01]  /*12c0*/  IMAD.MOV.U32 R14, RZ, RZ, R18 ;  /* 0x000000ffff0e7224 */ /* 0x000fe200078e0012 */
[----:B------:R-:W-:Y:S02]  /*12d0*/  WARPGROUP.DEPBAR.LE gsb0, 0x0 ;  /* 0x00008000000079c5 */ /* 0x000fe40000010000 */
[----:B------:R-:W-:Y:S05]  /*12e0*/  @!P0 BRA `(.L_x_1) ;  /* 0xfffffff400a08947 */ /* 0x000fea000383ffff */
.L_x_0:
[----:B0-----:R-:W-:Y:S01]  /*12f0*/  FMUL R3, R38, 0.25 ;  /* 0x3e80000026037820 */ /* 0x001fe20000400000 */
[----:B------:R-:W-:Y:S01]  /*1300*/  FSETP.GT.AND P0, PT, |R12|, 8.50705917302346158658e+37, PT ;  /* 0x7e8000000c00780b */ /* 0x000fe20003f04200 */
[----:B------:R-:W-:Y:S01]  /*1310*/  FMUL R6, R35, 0.25 ;  /* 0x3e80000023067820 */ /* 0x000fe20000400000 */
[----:B------:R-:W-:Y:S01]  /*1320*/  FMUL R4, R39, 0.25 ;  /* 0x3e80000027047820 */ /* 0x000fe20000400000 */
[----:B------:R-:W-:Y:S01]  /*1330*/  LOP3.LUT R8, R0, 0x7, RZ, 0xc0, !PT ;  /* 0x0000000700087812 */ /* 0x000fe200078ec0ff */
[----:B------:R-:W-:Y:S01]  /*1340*/  FMUL R11, R16, 8388608 ;  /* 0x4b000000100b7820 */ /* 0x000fe20000400000 */
[----:B------:R-:W-:Y:S01]  /*1350*/  FSEL R38, R3, R38, P0 ;  /* 0x0000002603267208 */ /* 0x000fe20000000000 */
[----:B------:R-:W-:Y:S01]  /*1360*/  FMUL R3, R34, 0.25 ;  /* 0x3e80000022037820 */ /* 0x000fe20000400000 */
[----:B------:R-:W-:Y:S01]  /*1370*/  FSEL R35, R6, R35, P0 ;  /* 0x0000002306237208 */ /* 0x000fe20000000000 */
[----:B------:R-:W-:Y:S01]  /*1380*/  FMUL R7, R32, 0.25 ;  /* 0x3e80000020077820 */ /* 0x000fe20000400000 */
[----:B------:R-:W-:Y:S01]  /*1390*/  LEA R6, R8, UR17, 0x4 ;  /* 0x0000001108067c11 */ /* 0x000fe2000f8e20ff */
[----:B------:R-:W-:Y:S01]  /*13a0*/  IMAD.MOV.U32 R17, RZ, RZ, 0x3dc6b27f ;  /* 0x3dc6b27fff117424 */ /* 0x000fe200078e00ff */
[----:B------:R-:W-:Y:S01]  /*13b0*/  FSEL R39, R4, R39, P0 ;  /* 0x0000002704277208 */ /* 0x000fe20000000000 */
[----:B------:R-:W-:Y:S01]  /*13c0*/  FMUL R4, R37, 0.25 ;  /* 0x3e80000025047820 */ /* 0x000fe20000400000 */
[----:B------:R-:W-:Y:S01]  /*13d0*/  FSETP.GT.AND P1, PT, |R16|, 8.50705917302346158658e+37, PT ;  /* 0x7e8000001000780b */ /* 0x000fe20003f24200 */
[----:B------:R-:W-:Y:S01]  /*13e0*/  IMAD R8, R8, -0x8, R6 ;  /* 0xfffffff808087824 */ /* 0x000fe200078e0206 */
[----:B------:R-:W-:Y:S01]  /*13f0*/  FSEL R34, R3, R34, P0 ;  /* 0x0000002203227208 */ /* 0x000fe20000000000 */
[----:B------:R-:W-:Y:S01]  /*1400*/  FMUL R5, R36, 0.25 ;  /* 0x3e80000024057820 */ /* 0x000fe20000400000 */
[----:B------:R-:W-:Y:S01]  /*1410*/  LOP3.LUT R3, R0, 0xf0, RZ, 0xc0, !PT ;  /* 0x000000f000037812 */ /* 0x000fe200078ec0ff */
[----:B------:R-:W-:Y:S01]  /*1420*/  BAR.SYNC.DEFER_BLOCKING 0x0 ;  /* 0x0000000000007b1d */ /* 0x000fe20000010000 */
[----:B------:R-:W-:Y:S01]  /*1430*/  FSEL R37, R4, R37, P1 ;  /* 0x0000002504257208 */ /* 0x000fe20000800000 */
[----:B------:R-:W-:Y:S01]  /*1440*/  FMUL R4, R33, 0.25 ;  /* 0x3e80000021047820 */ /* 0x000fe20000400000 */
[----:B------:R-:W-:Y:S01]  /*1450*/  FSETP.GEU.AND P3, PT, R12, 1.175494350822287508e-38, PT ;  /* 0x008000000c00780b */ /* 0x000fe20003f6e000 */
[----:B------:R-:W-:-:S02]  /*1460*/  IMAD R20, R3, 0x4, R8 ;  /* 0x0000000403147824 */ /* 0x000fc400078e0208 */
[----:B------:R-:W-:Y:S01]  /*1470*/  FMUL R3, R12, 8388608 ;  /* 0x4b0000000c037820 */ /* 0x000fe20000400000 */
[----:B------:R-:W-:Y:S01]  /*1480*/  FSETP.GEU.AND P2, PT, R16, 1.175494350822287508e-38, PT ;  /* 0x008000001000780b */ /* 0x000fe20003f4e000 */
[----:B------:R-:W-:Y:S01]  /*1490*/  ULDC.64 UR4, c[0x0][0x270] ;  /* 0x00009c0000047ab9 */ /* 0x000fe20000000a00 */
[----:B------:R-:W-:Y:S01]  /*14a0*/  FSEL R33, R4, R33, P1 ;  /* 0x0000002104217208 */ /* 0x000fe20000800000 */
[----:B------:R-:W-:Y:S01]  /*14b0*/  IMAD.SHL.U32 R4, R0, 0x8, RZ ;  /* 0x0000000800047824 */ /* 0x000fe200078e00ff */
[----:B------:R-:W-:Y:S01]  /*14c0*/  FSEL R10, R3, R12, !P3 ;  /* 0x0000000c030a7208 */ /* 0x000fe20005800000 */
[----:B------:R-:W-:Y:S01]  /*14d0*/  UIMAD UR4, UR16, UR4, URZ ;  /* 0x00000004100472a4 */ /* 0x000fe2000f8e023f */
[----:B------:R-:W-:Y:S02]  /*14e0*/  FSEL R11, R11, R16, !P2 ;  /* 0x000000100b0b7208 */ /* 0x000fe40005000000 */
[----:B------:R-:W-:Y:S01]  /*14f0*/  LOP3.LUT R13, R4, 0xf80, RZ, 0xc0, !PT ;  /* 0x00000f80040d7812 */ /* 0x000fe200078ec0ff */
[----:B------:R-:W-:Y:S01]  /*1500*/  VIADD R4, R10, 0xc0cafb0d ;  /* 0xc0cafb0d0a047836 */ /* 0x000fe20000000000 */
[----:B------:R-:W-:Y:S01]  /*1510*/  FSEL R32, R7, R32, P1 ;  /* 0x0000002007207208 */ /* 0x000fe20000800000 */
[----:B------:R-:W-:Y:S01]  /*1520*/  VIADD R3, R11, 0xc0cafb0d ;  /* 0xc0cafb0d0b037836 */ /* 0x000fe20000000000 */
[----:B------:R-:W-:Y:S01]  /*1530*/  LOP3.LUT R9, R0, 0x8, RZ, 0xc0, !PT ;  /* 0x0000000800097812 */ /* 0x000fe200078ec0ff */
[----:B------:R-:W-:Y:S01]  /*1540*/  USHF.L.U32 UR6, UR4, 0x1, URZ ;  /* 0x0000000104067899 */ /* 0x000fe2000800063f */
[C---:B------:R-:W-:Y:S01]  /*1550*/  FSETP.GEU.AND P5, PT, |R16|.reuse, 1.175494350822287508e-38, PT ;  /* 0x008000001000780b */ /* 0x040fe20003fae200 */
[----:B------:R-:W-:Y:S01]  /*1560*/  @P1 FMUL R16, R16, 0.25 ;  /* 0x3e80000010101820 */ /* 0x000fe20000400000 */
[----:B------:R-:W-:Y:S01]  /*1570*/  LOP3.LUT R7, R4, 0xff800000, RZ, 0xc0, !PT ;  /* 0xff80000004077812 */ /* 0x000fe200078ec0ff */
[----:B------:R-:W-:Y:S01]  /*1580*/  IMAD R18, R9, 0x200, R6 ;  /* 0x0000020009127824 */ /* 0x000fe200078e0206 */
[----:B------:R-:W-:-:S02]  /*1590*/  FSEL R27, RZ, -23, P3 ;  /* 0xc1b80000ff1b7808 */ /* 0x000fc40001800000 */
[----:B------:R-:W-:Y:S02]  /*15a0*/  I2FP.F32.S32 R8, R7 ;  /* 0x0000000700087245 */ /* 0x000fe40000201400 */
[C---:B------:R-:W-:Y:S01]  /*15b0*/  FSETP.GEU.AND P4, PT, |R12|.reuse, 1.175494350822287508e-38, PT ;  /* 0x008000000c00780b */ /* 0x040fe20003f8e200 */
[----:B------:R-:W-:Y:S01]  /*15c0*/  @P0 FMUL R12, R12, 0.25 ;  /* 0x3e8000000c0c0820 */ /* 0x000fe20000400000 */
[----:B------:R-:W-:Y:S01]  /*15d0*/  LOP3.LUT R6, R3, 0xff800000, RZ, 0xc0, !PT ;  /* 0xff80000003067812 */ /* 0x000fe200078ec0ff */
[----:B------:R-:W-:Y:S01]  /*15e0*/  FFMA.FTZ R27, R8, 1.1920928955078125e-07, R27 ;  /* 0x34000000081b7823 */ /* 0x000fe2000001001b */
[----:B------:R-:W-:Y:S01]  /*15f0*/  FSEL R36, R5, R36, P1 ;  /* 0x0000002405247208 */ /* 0x000fe20000800000 */
[----:B------:R-:W-:Y:S01]  /*1600*/  @!P5 FMUL R16, R16, 16777216 ;  /* 0x4b8000001010d820 */ /* 0x000fe20000400000 */
[----:B------:R-:W-:Y:S01]  /*1610*/  I2FP.F32.S32 R5, R6 ;  /* 0x0000000600057245 */ /* 0x000fe20000201400 */
[----:B------:R-:W-:Y:S01]  /*1620*/  IMAD.IADD R8, R11, 0x1, -R6 ;  /* 0x000000010b087824 */ /* 0x000fe200078e0a06 */
[----:B------:R-:W-:Y:S01]  /*1630*/  FSEL R26, RZ, -23, P2 ;  /* 0xc1b80000ff1a7808 */ /* 0x000fe20001000000 */
[----:B------:R0:W1:Y:S01]  /*1640*/  MUFU.RCP R4, R16 ;  /* 0x0000001000047308 */ /* 0x0000620000001000 */
[----:B------:R-:W-:Y:S01]  /*1650*/  @!P5 FMUL R37, R37, 16777216 ;  /* 0x4b8000002525d820 */ /* 0x000fe20000400000 */
[----:B------:R-:W-:Y:S01]  /*1660*/  FADD R8, R8, -1 ;  /* 0xbf80000008087421 */ /* 0x000fe20000000000 */
[----:B------:R-:W-:Y:S01]  /*1670*/  @!P5 FMUL R36, R36, 16777216 ;  /* 0x4b8000002424d820 */ /* 0x000fe20000400000 */
[----:B------:R-:W-:Y:S01]  /*1680*/  @!P4 FMUL R12, R12, 16777216 ;  /* 0x4b8000000c0cc820 */ /* 0x000fe20000400000 */
[----:B------:R-:W-:Y:S01]  /*1690*/  @!P5 FMUL R33, R33, 16777216 ;  /* 0x4b8000002121d820 */ /* 0x000fe20000400000 */
[----:B------:R-:W-:Y:S01]  /*16a0*/  @!P5 FMUL R32, R32, 16777216 ;  /* 0x4b8000002020d820 */ /* 0x000fe20000400000 */
[----:B------:R-:W-:Y:S01]  /*16b0*/  @!P4 FMUL R39, R39, 16777216 ;  /* 0x4b8000002727c820 */ /* 0x000fe20000400000 */
[----:B------:R-:W2:Y:S01]  /*16c0*/  MUFU.RCP R6, R12 ;  /* 0x0000000c00067308 */ /* 0x000ea20000001000 */
[----:B0-----:R-:W-:-:S02]  /*16d0*/  IMAD.IADD R16, R10, 0x1, -R7 ;  /* 0x000000010a107824 */ /* 0x001fc400078e0a07 */
[----:B------:R-:W-:Y:S01]  /*16e0*/  FFMA.FTZ R7, R8, R17, -0.16845393180847167969 ;  /* 0xbe2c7f3008077423 */ /* 0x000fe20000010011 */
[----:B------:R-:W-:Y:S01]  /*16f0*/  @!P4 FMUL R38, R38, 16777216 ;  /* 0x4b8000002626c820 */ /* 0x000fe20000400000 */
[----:B------:R-:W-:Y:S01]  /*1700*/  @!P4 FMUL R35, R35, 16777216 ;  /* 0x4b8000002323c820 */ /* 0x000fe20000400000 */
[----:B------:R-:W-:Y:S01]  /*1710*/  FADD R16, R16, -1 ;  /* 0xbf80000010107421 */ /* 0x000fe20000000000 */
[----:B------:R-:W-:Y:S01]  /*1720*/  FFMA.FTZ R7, R8, R7, 0.1716887056827545166 ;  /* 0x3e2fcf2a08077423 */ /* 0x000fe20000010007 */
[----:B------:R-:W-:Y:S01]  /*1730*/  @!P4 FMUL R34, R34, 16777216 ;  /* 0x4b8000002222c820 */ /* 0x000fe20000400000 */
[----:B------:R-:W-:Y:S01]  /*1740*/  IADD3 R13, R13, R18, RZ ;  /* 0x000000120d0d7210 */ /* 0x000fe20007ffe0ff */
[----:B------:R-:W-:Y:S01]  /*1750*/  FFMA.FTZ R17, R16, R17, -0.16845393180847167969 ;  /* 0xbe2c7f3010117423 */ /* 0x000fe20000010011 */
[----:B------:R-:W-:Y:S01]  /*1760*/  FFMA.FTZ R7, R8, R7, -0.17900948226451873779 ;  /* 0xbe374e4308077423 */ /* 0x000fe20000010007 */
[----:B------:R-:W-:Y:S01]  /*1770*/  LEA.HI R3, R9, R20, RZ, 0x1f ;  /* 0x0000001409037211 */ /* 0x000fe200078ff8ff */
[----:B------:R-:W-:Y:S01]  /*1780*/  FFMA.FTZ R26, R5, 1.1920928955078125e-07, R26 ;  /* 0x34000000051a7823 */ /* 0x000fe2000001001a */
[----:B------:R-:W-:Y:S01]  /*1790*/  FFMA.FTZ R17, R16, R17, 0.1716887056827545166 ;  /* 0x3e2fcf2a10117423 */ /* 0x000fe20000010011 */
[----:B------:R-:W-:Y:S01]  /*17a0*/  FFMA.FTZ R7, R8, R7, 0.20512372255325317383 ;  /* 0x3e520bf408077423 */ /* 0x000fe20000010007 */
[C---:B-1----:R-:W-:Y:S01]  /*17b0*/  FMUL R5, R4.reuse, R37 ;  /* 0x0000002504057220 */ /* 0x042fe20000400000 */
[----:B------:R-:W-:Y:S01]  /*17c0*/  FMUL R36, R4, R36 ;  /* 0x0000002404247220 */ /* 0x000fe20000400000 */
[----:B------:R-:W-:Y:S01]  /*17d0*/  FFMA.FTZ R17, R16, R17, -0.17900948226451873779 ;  /* 0xbe374e4310117423 */ /* 0x000fe20000010011 */
[----:B------:R-:W-:Y:S01]  /*17e0*/  FFMA.FTZ R7, R8, R7, -0.24046532809734344482 ;  /* 0xbe763c8b08077423 */ /* 0x000fe20000010007 */
[C---:B------:R-:W-:Y:S01]  /*17f0*/  FMUL R18, R4.reuse, R33 ;  /* 0x0000002104127220 */ /* 0x040fe20000400000 */
[----:B------:R-:W-:Y:S01]  /*1800*/  FMUL R9, R4, R32 ;  /* 0x0000002004097220 */ /* 0x000fe20000400000 */
[----:B------:R-:W-:Y:S01]  /*1810*/  FFMA.FTZ R19, R16, R17, 0.20512372255325317383 ;  /* 0x3e520bf410137423 */ /* 0x000fe20000010011 */
[----:B------:R-:W-:Y:S01]  /*1820*/  FFMA.FTZ R17, R8, R7, 0.28857114911079406738 ;  /* 0x3e93bf9908117423 */ /* 0x000fe20000010007 */
[C---:B--2---:R-:W-:Y:S01]  /*1830*/  FMUL R7, R6.reuse, R39 ;  /* 0x0000002706077220 */ /* 0x044fe20000400000 */
[C---:B------:R-:W-:Y:S01]  /*1840*/  FMUL R38, R6.reuse, R38 ;  /* 0x0000002606267220 */ /* 0x040fe20000400000 */
[C---:B------:R-:W-:Y:S01]  /*1850*/  FMUL R20, R6.reuse, R35 ;  /* 0x0000002306147220 */ /* 0x040fe20000400000 */
[----:B------:R-:W-:Y:S01]  /*1860*/  FMUL R21, R6, R34 ;  /* 0x0000002206157220 */ /* 0x000fe20000400000 */
[----:B------:R-:W-:Y:S01]  /*1870*/  F2FP.BF16.F32.PACK_AB R4, R36, R9 ;  /* 0x000000092404723e */ /* 0x000fe200000010ff */
[----:B------:R-:W0:Y:S01]  /*1880*/  LDC R12, c[0x0][0x278] ;  /* 0x00009e00ff0c7b82 */ /* 0x000e220000000800 */
[----:B------:R-:W-:Y:S01]  /*1890*/  F2FP.BF16.F32.PACK_AB R5, R5, R18 ;  /* 0x000000120505723e */ /* 0x000fe200000010ff */
[----:B------:R-:W-:Y:S01]  /*18a0*/  FFMA.FTZ R17, R8, R17, -0.36067417263984680176 ;  /* 0xbeb8aa4908117423 */ /* 0x000fe20000010011 */
[----:B------:R-:W-:Y:S01]  /*18b0*/  F2FP.BF16.F32.PACK_AB R6, R38, R21 ;  /* 0x000000152606723e */ /* 0x000fe200000010ff */
[----:B------:R-:W-:Y:S01]  /*18c0*/  FFMA.FTZ R19, R16, R19, -0.24046532809734344482 ;  /* 0xbe763c8b10137423 */ /* 0x000fe20000010013 */
[----:B------:R-:W-:Y:S01]  /*18d0*/  F2FP.BF16.F32.PACK_AB R7, R7, R20 ;  /* 0x000000140707723e */ /* 0x000fe200000010ff */
[----:B------:R-:W-:Y:S01]  /*18e0*/  FFMA.FTZ R17, R8, R17, 0.48089820146560668945 ;  /* 0x3ef6384a08117423 */ /* 0x000fe20000010011 */
[----:B------:R-:W-:-:S02]  /*18f0*/  IMAD.SHL.U32 R18, R0, 0x10, RZ ;  /* 0x0000001000127824 */ /* 0x000fc400078e00ff */
[----:B------:R-:W-:Y:S01]  /*1900*/  FFMA.FTZ R19, R16, R19, 0.28857114911079406738 ;  /* 0x3e93bf9910137423 */ /* 0x000fe20000010013 */
[----:B------:R-:W-:Y:S01]  /*1910*/  SHF.R.U32.HI R29, RZ, 0x8, R0 ;  /* 0x00000008ff1d7819 */ /* 0x000fe20000011600 */
[----:B------:R1:W-:Y:S01]  /*1920*/  STSM.16.M88.4 [R13], R4 ;  /* 0x000000040d007844 */ /* 0x0003e20000000200 */
[----:B------:R-:W-:Y:S01]  /*1930*/  FFMA.FTZ R17, R8, R17, -0.72134751081466674805 ;  /* 0xbf38aa3b08117423 */ /* 0x000fe20000010011 */
[----:B------:R-:W-:Y:S01]  /*1940*/  FFMA.FTZ R19, R16, R19, -0.36067417263984680176 ;  /* 0xbeb8aa4910137423 */ /* 0x000fe20000010013 */
[----:B------:R-:W-:Y:S01]  /*1950*/  LOP3.LUT R18, R18, 0x1ff0, RZ, 0xc0, !PT ;  /* 0x00001ff012127812 */ /* 0x000fe200078ec0ff */
[----:B------:R-:W-:Y:S01]  /*1960*/  BAR.SYNC.DEFER_BLOCKING 0x0 ;  /* 0x0000000000007b1d */ /* 0x000fe20000010000 */
[----:B------:R-:W-:Y:S01]  /*1970*/  FMUL R17, R8, R17 ;  /* 0x0000001108117220 */ /* 0x000fe20000400000 */
[----:B------:R-:W-:Y:S01]  /*1980*/  FFMA.FTZ R19, R16, R19, 0.48089820146560668945 ;  /* 0x3ef6384a10137423 */ /* 0x000fe20000010013 */
[----:B------:R-:W-:Y:S02]  /*1990*/  SGXT.U32 R29, R29, 0x1 ;  /* 0x000000011d1d781a */ /* 0x000fe40000000000 */
[----:B------:R-:W-:Y:S01]  /*19a0*/  FMUL R17, R8, R17 ;  /* 0x0000001108117220 */ /* 0x000fe20000400000 */
[----:B------:R-:W-:Y:S01]  /*19b0*/  FFMA.FTZ R19, R16, R19, -0.72134751081466674805 ;  /* 0xbf38aa3b10137423 */ /* 0x000fe20000010013 */
[----:B------:R-:W-:-:S02]  /*19c0*/  ISETP.GE.U32.AND P1, PT, R11, 0x7f800000, PT ;  /* 0x7f8000000b00780c */ /* 0x000fc40003f26070 */
[----:B------:R-:W-:Y:S01]  /*19d0*/  FFMA.FTZ R17, R8, 1.4426950216293334961, R17 ;  /* 0x3fb8aa3b08117823 */ /* 0x000fe20000010011 */
[----:B0-----:R-:W-:Y:S01]  /*19e0*/  IMAD R29, R29, R12, RZ ;  /* 0x0000000c1d1d7224 */ /* 0x001fe200078e02ff */
[----:B------:R-:W0:Y:S01]  /*19f0*/  LDC.64 R8, c[0x0][0x228] ;  /* 0x00008a00ff087b82 */ /* 0x000e220000000a00 */
[----:B------:R-:W-:Y:S01]  /*1a00*/  FMUL R19, R16, R19 ;  /* 0x0000001310137220 */ /* 0x000fe20000400000 */
[----:B------:R-:W-:Y:S01]  /*1a10*/  FADD R26, R26, R17 ;  /* 0x000000111a1a7221 */ /* 0x000fe20000000000 */
[----:B------:R-:W-:Y:S01]  /*1a20*/  IMAD R23, R12, 0x2, R29 ;  /* 0x000000020c177824 */ /* 0x000fe200078e021d */
[----:B------:R-:W-:Y:S01]  /*1a30*/  ISETP.GE.U32.AND P2, PT, R10, 0x7f800000, PT ;  /* 0x7f8000000a00780c */ /* 0x000fe20003f46070 */
[----:B------:R-:W-:Y:S01]  /*1a40*/  FMUL R19, R16, R19 ;  /* 0x0000001310137220 */ /* 0x000fe20000400000 */
[----:B------:R-:W-:Y:S01]  /*1a50*/  FSETP.NEU.AND P0, PT, R11, RZ, PT ;  /* 0x000000ff0b00720b */ /* 0x000fe20003f0d000 */
[----:B-1----:R-:W-:Y:S02]  /*1a60*/  IMAD R13, R12, 0x2, R23 ;  /* 0x000000020c0d7824 */ /* 0x002fe400078e0217 */
[----:B------:R-:W-:Y:S01]  /*1a70*/  FFMA.FTZ R16, R16, 1.4426950216293334961, R19 ;  /* 0x3fb8aa3b10107823 */ /* 0x000fe20000010013 */
[----:B------:R-:W-:-:S02]  /*1a80*/  @P1 IMAD.MOV.U32 R20, RZ, RZ, 0x7f800000 ;  /* 0x7f800000ff141424 */ /* 0x000fc400078e00ff */
[----:B------:R-:W-:Y:S01]  /*1a90*/  IMAD R17, R12, 0x2, R13 ;  /* 0x000000020c117824 */ /* 0x000fe200078e020d */
[----:B------:R1:W2:Y:S01]  /*1aa0*/  LDS.128 R4, [R18+UR17] ;  /* 0x0000001112047984 */ /* 0x0002a20008000c00 */
[----:B------:R-:W-:Y:S01]  /*1ab0*/  FADD R27, R27, R16 ;  /* 0x000000101b1b7221 */ /* 0x000fe20000000000 */
[----:B------:R-:W-:Y:S02]  /*1ac0*/  IMAD R16, R2, UR5, RZ ;  /* 0x0000000502107c24 */ /* 0x000fe4000f8e02ff */
[----:B------:R-:W-:Y:S01]  /*1ad0*/  @P1 FFMA.FTZ R26, R11, R20, +INF ;  /* 0x7f8000000b1a1423 */ /* 0x000fe20000010014 */
[----:B------:R-:W-:Y:S01]  /*1ae0*/  LEA R19, R12, R17, 0x1 ;  /* 0x000000110c137211 */ /* 0x000fe200078e08ff */
[----:B------:R-:W-:Y:S01]  /*1af0*/  UIMAD.WIDE UR4, UR4, 0x2, URZ ;  /* 0x00000002040478a5 */ /* 0x000fe2000f8e023f */
[----:B------:R-:W-:Y:S01]  /*1b00*/  IMAD.SHL.U32 R11, R16, 0x2, RZ ;  /* 0x00000002100b7824 */ /* 0x000fe200078e00ff */
[----:B------:R-:W-:Y:S01]  /*1b10*/  FSETP.NEU.AND P1, PT, R10, RZ, PT ;  /* 0x000000ff0a00720b */ /* 0x000fe20003f2d000 */
[----:B------:R-:W-:Y:S01]  /*1b20*/  IMAD.HI R28, R16, 0x2, RZ ;  /* 0x00000002101c7827 */ /* 0x000fe200078e02ff */
[----:B------:R-:W-:-:S02]  /*1b30*/  FSEL R26, R26, -INF , P0 ;  /* 0xff8000001a1a7808 */ /* 0x000fc40000000000 */
[----:B0-----:R-:W-:Y:S01]  /*1b40*/  IADD3 R24, P3, P4, R11, UR6, R8 ;  /* 0x000000060b187c10 */ /* 0x001fe2000fc7e008 */
[----:B------:R-:W-:Y:S01]  /*1b50*/  IMAD R21, R12, 0x2, R19 ;  /* 0x000000020c157824 */ /* 0x000fe200078e0213 */
[----:B------:R-:W-:Y:S01]  /*1b60*/  ULDC UR4, c[0x0][0x27c] ;  /* 0x00009f0000047ab9 */ /* 0x000fe20000000800 */
[----:B------:R-:W-:Y:S01]  /*1b70*/  @P2 IMAD.MOV.U32 R31, RZ, RZ, 0x7f800000 ;  /* 0x7f800000ff1f2424 */ /* 0x000fe200078e00ff */
[----:B------:R-:W-:Y:S01]  /*1b80*/  IADD3.X R28, R28, UR5, R9, P3, P4 ;  /* 0x000000051c1c7c10 */ /* 0x000fe20009fe8409 */
[----:B------:R-:W-:Y:S01]  /*1b90*/  IMAD R25, R12, 0x2, R21 ;  /* 0x000000020c197824 */ /* 0x000fe200078e0215 */
[-C--:B------:R-:W-:Y:S01]  /*1ba0*/  LEA R8, P3, R29, R24.reuse, 0x1 ;  /* 0x000000181d087211 */ /* 0x080fe200078608ff */
[----:B------:R-:W-:Y:S01]  /*1bb0*/  @P2 FFMA.FTZ R27, R10, R31, +INF ;  /* 0x7f8000000a1b2423 */ /* 0x000fe2000001001f */
[-C--:B------:R-:W-:Y:S01]  /*1bc0*/  LEA R10, P6, R23, R24.reuse, 0x1 ;  /* 0x00000018170a7211 */ /* 0x080fe200078c08ff */
[----:B------:R-:W-:Y:S01]  /*1bd0*/  IMAD R31, R12, 0x2, R25 ;  /* 0x000000020c1f7824 */ /* 0x000fe200078e0219 */
[----:B------:R-:W-:Y:S01]  /*1be0*/  LEA R12, P5, R13, R24, 0x1 ;  /* 0x000000180d0c7211 */ /* 0x000fe200078a08ff */
[----:B------:R-:W-:Y:S01]  /*1bf0*/  FFMA R26, R26, 0.69314718246459960938, R15 ;  /* 0x3f3172181a1a7823 */ /* 0x000fe2000000000f */
[----:B------:R-:W-:Y:S01]  /*1c00*/  LEA.HI.X.SX32 R9, R29, R28, 0x1, P3 ;  /* 0x0000001c1d097211 */ /* 0x000fe200018f0eff */
[----:B------:R-:W-:Y:S01]  /*1c10*/  UIMAD UR4, UR16, UR4, URZ ;  /* 0x00000004100472a4 */ /* 0x000fe2000f8e023f */
[----:B------:R-:W-:-:S02]  /*1c20*/  LEA R16, P2, R17, R24, 0x1 ;  /* 0x0000001811107211 */ /* 0x000fc400078408ff */
[----:B------:R-:W-:Y:S01]  /*1c30*/  LEA.HI.X.SX32 R11, R23, R28, 0x1, P6 ;  /* 0x0000001c170b7211 */ /* 0x000fe200030f0eff */
[----:B------:R-:W-:Y:S01]  /*1c40*/  USHF.L.U32 UR6, UR4, 0x2, URZ ;  /* 0x0000000204067899 */ /* 0x000fe2000800063f */
[----:B-1----:R-:W-:Y:S01]  /*1c50*/  LEA R18, P4, R19, R24, 0x1 ;  /* 0x0000001813127211 */ /* 0x002fe200078808ff */
[----:B------:R-:W-:Y:S01]  /*1c60*/  UIMAD.WIDE UR4, UR4, 0x4, URZ ;  /* 0x00000004040478a5 */ /* 0x000fe2000f8e023f */
[----:B------:R-:W-:Y:S02]  /*1c70*/  LEA.HI.X.SX32 R13, R13, R28, 0x1, P5 ;  /* 0x0000001c0d0d7211 */ /* 0x000fe400028f0eff */
[-C--:B------:R-:W-:Y:S02]  /*1c80*/  LEA R20, P3, R21, R24.reuse, 0x1 ;  /* 0x0000001815147211 */ /* 0x080fe400078608ff */
[-C--:B------:R-:W-:Y:S02]  /*1c90*/  LEA R22, P6, R25, R24.reuse, 0x1 ;  /* 0x0000001819167211 */ /* 0x080fe400078c08ff */
[----:B------:R-:W-:-:S02]  /*1ca0*/  LEA R24, P5, R31, R24, 0x1 ;  /* 0x000000181f187211 */ /* 0x000fc400078a08ff */
[-C--:B------:R-:W-:Y:S01]  /*1cb0*/  LEA.HI.X.SX32 R17, R17, R28.reuse, 0x1, P2 ;  /* 0x0000001c11117211 */ /* 0x080fe200010f0eff */
[----:B--2---:R0:W-:Y:S01]  /*1cc0*/  STG.E.U16 desc[UR18][R8.64], R4 ;  /* 0x0000000408007986 */ /* 0x0041e2000c101512 */
[-C--:B------:R-:W-:Y:S02]  /*1cd0*/  LEA.HI.X.SX32 R19, R19, R28.reuse, 0x1, P4 ;  /* 0x0000001c13137211 */ /* 0x080fe400020f0eff */
[-C--:B------:R-:W-:Y:S01]  /*1ce0*/  LEA.HI.X.SX32 R21, R21, R28.reuse, 0x1, P3 ;  /* 0x0000001c15157211 */ /* 0x080fe200018f0eff */
[----:B------:R1:W-:Y:S01]  /*1cf0*/  STG.E.U16 desc[UR18][R10.64], R5 ;  /* 0x000000050a007986 */ /* 0x0003e2000c101512 */
[-C--:B------:R-:W-:Y:S02]  /*1d00*/  LEA.HI.X.SX32 R23, R25, R28.reuse, 0x1, P6 ;  /* 0x0000001c19177211 */ /* 0x080fe400030f0eff */
[----:B------:R-:W-:Y:S01]  /*1d10*/  LEA.HI.X.SX32 R25, R31, R28, 0x1, P5 ;  /* 0x0000001c1f197211 */ /* 0x000fe200028f0eff */
[----:B------:R2:W-:Y:S01]  /*1d20*/  STG.E.U16 desc[UR18][R12.64], R6 ;  /* 0x000000060c007986 */ /* 0x0005e2000c101512 */
[----:B------:R-:W-:Y:S01]  /*1d30*/  PRMT R30, R7, 0x7632, R30 ;  /* 0x00007632071e7816 */ /* 0x000fe2000000001e */
[----:B------:R-:W3:Y:S01]  /*1d40*/  LDC.64 R28, c[0x0][0x230] ;  /* 0x00008c00ff1c7b82 */ /* 0x000ee20000000a00 */
[----:B------:R-:W-:Y:S01]  /*1d50*/  LOP3.LUT P2, RZ, R0, 0x100, RZ, 0xc0, !PT ;  /* 0x0000010000ff7812 */ /* 0x000fe2000784c0ff */
[----:B------:R4:W-:Y:S01]  /*1d60*/  STG.E.U16 desc[UR18][R16.64], R7 ;  /* 0x0000000710007986 */ /* 0x0009e2000c101512 */
[----:B0-----:R-:W-:Y:S01]  /*1d70*/  PRMT R9, R4, 0x7632, R9 ;  /* 0x0000763204097816 */ /* 0x001fe20000000009 */
[----:B------:R-:W-:Y:S01]  /*1d80*/  IMAD.SHL.U32 R0, R0, 0x2, RZ ;  /* 0x0000000200007824 */ /* 0x000fe200078e00ff */
[----:B------:R-:W-:-:S02]  /*1d90*/  FSEL R27, R27, -INF , P1 ;  /* 0xff8000001b1b7808 */ /* 0x000fc40000800000 */
[----:B-1----:R-:W-:Y:S01]  /*1da0*/  PRMT R11, R5, 0x7632, R11 ;  /* 0x00007632050b7816 */ /* 0x002fe2000000000b */
[----:B------:R4:W-:Y:S01]  /*1db0*/  STG.E.U16 desc[UR18][R18.64], R9 ;  /* 0x0000000912007986 */ /* 0x0009e2000c101512 */
[----:B------:R-:W-:Y:S01]  /*1dc0*/  LOP3.LUT R0, R0, 0x3f8, RZ, 0xc0, !PT ;  /* 0x000003f800007812 */ /* 0x000fe200078ec0ff */
[----:B------:R-:W-:Y:S01]  /*1dd0*/  FFMA R27, R27, 0.69314718246459960938, R14 ;  /* 0x3f3172181b1b7823 */ /* 0x000fe2000000000e */
[----:B--2---:R-:W-:Y:S01]  /*1de0*/  PRMT R13, R6, 0x7632, R13 ;  /* 0x00007632060d7816 */ /* 0x004fe2000000000d */
[----:B------:R4:W-:Y:S01]  /*1df0*/  STG.E.U16 desc[UR18][R20.64], R11 ;  /* 0x0000000b14007986 */ /* 0x0009e2000c101512 */
[C---:B------:R-:W-:Y:S02]  /*1e00*/  IMAD.SHL.U32 R5, R2.reuse, 0x4, RZ ;  /* 0x0000000402057824 */ /* 0x040fe400078e00ff */
[----:B------:R-:W-:Y:S01]  /*1e10*/  IMAD.HI R2, R2, 0x4, RZ ;  /* 0x0000000402027827 */ /* 0x000fe200078e02ff */
[----:B------:R4:W-:Y:S04]  /*1e20*/  STG.E.U16 desc[UR18][R22.64], R13 ;  /* 0x0000000d16007986 */ /* 0x0009e8000c101512 */
[----:B------:R4:W-:Y:S01]  /*1e30*/  STG.E.U16 desc[UR18][R24.64], R30 ;  /* 0x0000001e18007986 */ /* 0x0009e2000c101512 */
[----:B------:R-:W-:Y:S01]  /*1e40*/  BAR.SYNC.DEFER_BLOCKING 0x0 ;  /* 0x0000000000007b1d */ /* 0x000fe20000010000 */
[----:B---3--:R-:W-:-:S04]  /*1e50*/  IADD3 R28, P0, P1, R5, UR6, R28 ;  /* 0x00000006051c7c10 */ /* 0x008fc8000f91e01c */
[----:B------:R-:W-:Y:S01]  /*1e60*/  IADD3.X R29, R2, UR5, R29, P0, P1 ;  /* 0x00000005021d7c10 */ /* 0x000fe200087e241d */
[----:B------:R4:W-:Y:S02]  /*1e70*/  STS.64 [R0+UR17], R26 ;  /* 0x0000001a00007988 */ /* 0x0009e40008000a11 */
[----:B------:R-:W-:Y:S06]  /*1e80*/  BAR.SYNC.DEFER_BLOCKING 0x0 ;  /* 0x0000000000007b1d */ /* 0x000fec0000010000 */
[----:B------:R-:W-:Y:S05]  /*1e90*/  @P2 EXIT ;  /* 0x000000000000294d */ /* 0x000fea0003800000 */
[----:B------:R-:W0:Y:S04]  /*1ea0*/  LDS R3, [R3] ;  /* 0x0000000003037984 */ /* 0x000e280000000800 */
[----:B0-----:R-:W-:Y:S01]  /*1eb0*/  STG.E desc[UR18][R28.64], R3 ;  /* 0x000000031c007986 */ /* 0x001fe2000c101912 */
[----:B------:R-:W-:Y:S05]  /*1ec0*/  EXIT ;  /* 0x000000000000794d */ /* 0x000fea0003800000 */
.L_x_2:
[----:B------:R-:W-:-:S00]  /*1ed0*/  BRA `(.L_x_2) ;  /* 0xfffffffc00fc7947 */ /* 0x000fc0000383ffff */
[----:B------:R-:W-:-:S00]  /*1ee0*/  NOP ;  /* 0x0000000000007918 */ /* 0x000fc00000000000 */
        /* <DEDUP_REMOVED lines=9> */
.L_x_3:


//--------------------- .nv.global.init           --------------------------
	.section	.nv.global.init,"aw",@progbits
.nv.global.init:
	.type		_$_str,@object
	.size		_$_str,(.L_0 - _$_str)
_$_str:
        /*0000*/ 	.byte	0x5f, 0x5f, 0x43, 0x55, 0x44, 0x41, 0x5f, 0x46, 0x54, 0x5a, 0x00
.L_0:


//--------------------- .nv.shared.attn_fwd       --------------------------
	.section	.nv.shared.attn_fwd,"aw",@nobits
	.sectionflags	@""
	.align	16
	.zero		1024


//--------------------- .nv.shared.reserved.0     --------------------------
	.section	.nv.shared.reserved.0,"aw",@nobits
	.weak		__nv_reservedSMEM_offset_0_alias
	.size		__nv_reservedSMEM_offset_0_alias, 0, 0
	.other		__nv_reservedSMEM_offset_0_alias,@"STO_CUDA_RESERVED_SHARED STV_DEFAULT"
__nv_reservedSMEM_offset_0_alias:
	.zero		0


//--------------------- .nv.constant0.attn_fwd    --------------------------
	.section	.nv.constant0.attn_fwd,"a",@progbits
	.sectionflags	@""
	.align	4
.nv.constant0.attn_fwd:
	.zero		664


//--------------------- SYMBOLS --------------------------

	.type		.nv.reservedSmem.offset0,@object
	.size		.nv.reservedSmem.offset0,0x4
